//
// Generated by NVIDIA NVVM Compiler
//
// Compiler Build ID: CL-36424714
// Cuda compilation tools, release 13.0, V13.0.88
// Based on NVVM 20.0.0
//

.version 9.0
.target sm_100
.address_size 64

	// .globl	_Z24default_function_kernel0PKfS0_S0_S0_S0_Pf
// _ZZ24default_function_kernel0PKfS0_S0_S0_S0_PfE15pad_temp_shared has been demoted
// _ZZ24default_function_kernel0PKfS0_S0_S0_S0_PfE9K0_shared has been demoted
// _ZZ24default_function_kernel0PKfS0_S0_S0_S0_PfE9K1_shared has been demoted
// _ZZ24default_function_kernel0PKfS0_S0_S0_S0_PfE9K2_shared has been demoted
// _ZZ24default_function_kernel0PKfS0_S0_S0_S0_PfE9K3_shared has been demoted

.visible .entry _Z24default_function_kernel0PKfS0_S0_S0_S0_Pf(
	.param .u64 .ptr .align 1 _Z24default_function_kernel0PKfS0_S0_S0_S0_Pf_param_0,
	.param .u64 .ptr .align 1 _Z24default_function_kernel0PKfS0_S0_S0_S0_Pf_param_1,
	.param .u64 .ptr .align 1 _Z24default_function_kernel0PKfS0_S0_S0_S0_Pf_param_2,
	.param .u64 .ptr .align 1 _Z24default_function_kernel0PKfS0_S0_S0_S0_Pf_param_3,
	.param .u64 .ptr .align 1 _Z24default_function_kernel0PKfS0_S0_S0_S0_Pf_param_4,
	.param .u64 .ptr .align 1 _Z24default_function_kernel0PKfS0_S0_S0_S0_Pf_param_5
)
{
	.reg .pred 	%p<32>;
	.reg .b16 	%rs<13>;
	.reg .b32 	%r<82>;
	.reg .b32 	%f<151>;
	.reg .b64 	%rd<31>;
	// demoted variable
	.shared .align 4 .b8 _ZZ24default_function_kernel0PKfS0_S0_S0_S0_PfE15pad_temp_shared[1088];
	// demoted variable
	.shared .align 4 .b8 _ZZ24default_function_kernel0PKfS0_S0_S0_S0_PfE9K0_shared[16];
	// demoted variable
	.shared .align 4 .b8 _ZZ24default_function_kernel0PKfS0_S0_S0_S0_PfE9K1_shared[4];
	// demoted variable
	.shared .align 4 .b8 _ZZ24default_function_kernel0PKfS0_S0_S0_S0_PfE9K2_shared[12];
	// demoted variable
	.shared .align 4 .b8 _ZZ24default_function_kernel0PKfS0_S0_S0_S0_PfE9K3_shared[64];
	ld.param.u64 	%rd13, [_Z24default_function_kernel0PKfS0_S0_S0_S0_Pf_param_0];
	ld.param.u64 	%rd14, [_Z24default_function_kernel0PKfS0_S0_S0_S0_Pf_param_1];
	cvta.to.global.u64 	%rd1, %rd14;
	cvta.to.global.u64 	%rd2, %rd13;
	mov.u32 	%r32, %tid.z;
	mul.lo.s32 	%r33, %r32, 17;
	mov.u32 	%r34, %tid.x;
	sub.s32 	%r35, 272, %r34;
	setp.lt.s32 	%p4, %r33, %r35;
	setp.lt.u32 	%p5, %r34, 17;
	and.pred  	%p1, %p5, %p4;
	add.s32 	%r36, %r33, %r34;
	cvt.u16.u32 	%rs2, %r36;
	mul.hi.u16 	%rs3, %rs2, 964;
	mul.lo.s16 	%rs4, %rs3, 68;
	sub.s16 	%rs5, %rs2, %rs4;
	setp.gt.u16 	%p6, %rs5, 33;
	selp.u32 	%r1, 1, 0, %p6;
	mov.u32 	%r37, %ctaid.y;
	shl.b32 	%r2, %r37, 1;
	sub.s32 	%r3, 1, %r2;
	mul.hi.u16 	%rs6, %rs2, 1928;
	mul.lo.s16 	%rs7, %rs6, 34;
	sub.s16 	%rs8, %rs2, %rs7;
	add.s16 	%rs1, %rs8, -33;
	cvt.u32.u16 	%r38, %rs8;
	setp.gt.u32 	%p7, %r36, 271;
	selp.b32 	%r39, 16384, 0, %p7;
	add.s32 	%r40, %r36, 65264;
	setp.lt.u32 	%p8, %r36, 272;
	selp.b32 	%r41, %r36, %r40, %p8;
	cvt.u16.u32 	%rs9, %r41;
	mul.hi.u16 	%rs10, %rs9, -3855;
	shr.u16 	%rs11, %rs10, 6;
	mul.wide.u16 	%r42, %rs11, 1024;
	shl.b32 	%r4, %r37, 6;
	shl.b32 	%r43, %r36, 2;
	mov.u32 	%r44, _ZZ24default_function_kernel0PKfS0_S0_S0_S0_PfE15pad_temp_shared;
	add.s32 	%r5, %r44, %r43;
	setp.eq.s32 	%p9, %r34, 0;
	shl.b32 	%r45, %r32, 2;
	mov.u32 	%r46, _ZZ24default_function_kernel0PKfS0_S0_S0_S0_PfE9K0_shared;
	add.s32 	%r6, %r46, %r45;
	or.b32  	%r7, %r34, %r32;
	mov.u32 	%r47, _ZZ24default_function_kernel0PKfS0_S0_S0_S0_PfE9K1_shared;
	add.s32 	%r8, %r47, %r45;
	setp.lt.u32 	%p10, %r32, 3;
	and.pred  	%p2, %p9, %p10;
	mov.u32 	%r48, _ZZ24default_function_kernel0PKfS0_S0_S0_S0_PfE9K2_shared;
	add.s32 	%r9, %r48, %r45;
	mov.u32 	%r49, _ZZ24default_function_kernel0PKfS0_S0_S0_S0_PfE9K3_shared;
	add.s32 	%r10, %r49, %r45;
	shl.b32 	%r50, %r34, 2;
	add.s32 	%r11, %r44, %r50;
	add.s32 	%r51, %r39, %r42;
	add.s32 	%r52, %r51, %r4;
	selp.u16 	%rs12, 1, 0, %p6;
	mul.wide.u16 	%r53, %rs12, 32;
	or.b32  	%r54, %r52, %r53;
	add.s32 	%r12, %r54, %r38;
	mov.b32 	%r75, 0;
	mov.f32 	%f148, 0f00000000;
	not.pred 	%p15, %p1;
	not.pred 	%p25, %p2;
	mov.f32 	%f149, %f148;
$L__BB0_1:
	ld.param.u64 	%rd28, [_Z24default_function_kernel0PKfS0_S0_S0_S0_Pf_param_4];
	ld.param.u64 	%rd27, [_Z24default_function_kernel0PKfS0_S0_S0_S0_Pf_param_3];
	mov.u32 	%r56, %tid.z;
	mad.lo.s32 	%r14, %r56, 6, %r75;
	cvta.to.global.u64 	%rd15, %rd27;
	mul.wide.u32 	%rd16, %r14, 4;
	add.s64 	%rd3, %rd15, %rd16;
	cvta.to.global.u64 	%rd17, %rd28;
	add.s64 	%rd4, %rd17, %rd16;
	mov.b32 	%r76, 0;
$L__BB0_2:
	ld.param.u64 	%rd26, [_Z24default_function_kernel0PKfS0_S0_S0_S0_Pf_param_2];
	cvta.to.global.u64 	%rd18, %rd26;
	add.s64 	%rd30, %rd18, %rd16;
	mov.u32 	%r58, %tid.z;
	shl.b32 	%r77, %r58, 5;
	neg.s32 	%r79, %r1;
	shl.b32 	%r60, %r76, 12;
	shl.b32 	%r61, %r76, 2;
	sub.s32 	%r62, 16, %r58;
	setp.lt.u32 	%p11, %r61, %r62;
	mad.lo.s32 	%r63, %r76, 24, %r14;
	mul.wide.u32 	%rd20, %r63, 4;
	add.s64 	%rd6, %rd1, %rd20;
	mov.u32 	%r64, %tid.x;
	setp.eq.s32 	%p12, %r64, 0;
	setp.lt.u32 	%p13, %r58, 4;
	and.pred  	%p14, %p13, %p11;
	and.pred  	%p3, %p14, %p12;
	add.s32 	%r78, %r12, %r60;
	mov.b32 	%r81, 33;
	not.pred 	%p21, %p3;
	mov.u32 	%r80, %r1;
$L__BB0_3:
	bar.sync 	0;
	@%p15 bra 	$L__BB0_7;
	setp.lt.u16 	%p16, %rs1, -32;
	setp.lt.s32 	%p17, %r80, %r3;
	add.s32 	%r65, %r79, 33;
	setp.ge.u32 	%p18, %r2, %r65;
	or.pred  	%p19, %p17, %p18;
	or.pred  	%p20, %p19, %p16;
	mov.f32 	%f150, 0f00000000;
	@%p20 bra 	$L__BB0_6;
	add.s32 	%r67, %r78, -33;
	mul.wide.s32 	%rd21, %r67, 4;
	add.s64 	%rd22, %rd2, %rd21;
	ld.global.nc.f32 	%f150, [%rd22];
$L__BB0_6:
	st.shared.f32 	[%r5], %f150;
$L__BB0_7:
	@%p21 bra 	$L__BB0_9;
	ld.global.nc.f32 	%f13, [%rd6];
	st.shared.f32 	[%r6], %f13;
$L__BB0_9:
	setp.ne.s32 	%p22, %r7, 0;
	setp.eq.s32 	%p23, %r77, 96;
	or.pred  	%p24, %p22, %p23;
	@%p24 bra 	$L__BB0_11;
	ld.global.nc.f32 	%f14, [%rd30];
	st.shared.f32 	[%r8], %f14;
$L__BB0_11:
	@%p25 bra 	$L__BB0_13;
	ld.global.nc.f32 	%f15, [%rd3];
	st.shared.f32 	[%r9], %f15;
$L__BB0_13:
	mov.u32 	%r68, %tid.x;
	setp.ne.s32 	%p26, %r68, 0;
	mov.u32 	%r69, %tid.z;
	setp.gt.u32 	%p27, %r69, 15;
	or.pred  	%p28, %p26, %p27;
	@%p28 bra 	$L__BB0_15;
	ld.global.nc.f32 	%f16, [%rd4];
	st.shared.f32 	[%r10], %f16;
$L__BB0_15:
	bar.sync 	0;
	ld.shared.f32 	%f17, [_ZZ24default_function_kernel0PKfS0_S0_S0_S0_PfE9K1_shared];
	ld.shared.f32 	%f18, [%r10];
	ld.shared.f32 	%f19, [%r11];
	ld.shared.f32 	%f20, [%r11+4];
	ld.shared.f32 	%f21, [%r11+8];
	ld.shared.f32 	%f22, [%r11+136];
	ld.shared.f32 	%f23, [%r11+140];
	ld.shared.f32 	%f24, [%r11+144];
	ld.shared.f32 	%f25, [_ZZ24default_function_kernel0PKfS0_S0_S0_S0_PfE9K0_shared];
	ld.shared.f32 	%f26, [_ZZ24default_function_kernel0PKfS0_S0_S0_S0_PfE9K2_shared];
	ld.shared.f32 	%f27, [_ZZ24default_function_kernel0PKfS0_S0_S0_S0_PfE9K2_shared+4];
	ld.shared.f32 	%f28, [_ZZ24default_function_kernel0PKfS0_S0_S0_S0_PfE9K2_shared+8];
	mul.f32 	%f29, %f25, %f19;
	mul.f32 	%f30, %f17, %f29;
	mul.f32 	%f31, %f26, %f30;
	fma.rn.f32 	%f32, %f18, %f31, %f148;
	mul.f32 	%f33, %f25, %f22;
	mul.f32 	%f34, %f17, %f33;
	mul.f32 	%f35, %f26, %f34;
	fma.rn.f32 	%f36, %f18, %f35, %f149;
	mul.f32 	%f37, %f25, %f20;
	mul.f32 	%f38, %f17, %f37;
	mul.f32 	%f39, %f27, %f38;
	fma.rn.f32 	%f40, %f18, %f39, %f32;
	mul.f32 	%f41, %f25, %f23;
	mul.f32 	%f42, %f17, %f41;
	mul.f32 	%f43, %f27, %f42;
	fma.rn.f32 	%f44, %f18, %f43, %f36;
	mul.f32 	%f45, %f25, %f21;
	mul.f32 	%f46, %f17, %f45;
	mul.f32 	%f47, %f28, %f46;
	fma.rn.f32 	%f48, %f18, %f47, %f40;
	mul.f32 	%f49, %f25, %f24;
	mul.f32 	%f50, %f17, %f49;
	mul.f32 	%f51, %f28, %f50;
	fma.rn.f32 	%f52, %f18, %f51, %f44;
	ld.shared.f32 	%f53, [%r11+272];
	ld.shared.f32 	%f54, [%r11+276];
	ld.shared.f32 	%f55, [%r11+280];
	ld.shared.f32 	%f56, [%r11+408];
	ld.shared.f32 	%f57, [%r11+412];
	ld.shared.f32 	%f58, [%r11+416];
	ld.shared.f32 	%f59, [_ZZ24default_function_kernel0PKfS0_S0_S0_S0_PfE9K0_shared+4];
	mul.f32 	%f60, %f59, %f53;
	mul.f32 	%f61, %f17, %f60;
	mul.f32 	%f62, %f26, %f61;
	fma.rn.f32 	%f63, %f18, %f62, %f48;
	mul.f32 	%f64, %f59, %f56;
	mul.f32 	%f65, %f17, %f64;
	mul.f32 	%f66, %f26, %f65;
	fma.rn.f32 	%f67, %f18, %f66, %f52;
	mul.f32 	%f68, %f59, %f54;
	mul.f32 	%f69, %f17, %f68;
	mul.f32 	%f70, %f27, %f69;
	fma.rn.f32 	%f71, %f18, %f70, %f63;
	mul.f32 	%f72, %f59, %f57;
	mul.f32 	%f73, %f17, %f72;
	mul.f32 	%f74, %f27, %f73;
	fma.rn.f32 	%f75, %f18, %f74, %f67;
	mul.f32 	%f76, %f59, %f55;
	mul.f32 	%f77, %f17, %f76;
	mul.f32 	%f78, %f28, %f77;
	fma.rn.f32 	%f79, %f18, %f78, %f71;
	mul.f32 	%f80, %f59, %f58;
	mul.f32 	%f81, %f17, %f80;
	mul.f32 	%f82, %f28, %f81;
	fma.rn.f32 	%f83, %f18, %f82, %f75;
	ld.shared.f32 	%f84, [%r11+544];
	ld.shared.f32 	%f85, [%r11+548];
	ld.shared.f32 	%f86, [%r11+552];
	ld.shared.f32 	%f87, [%r11+680];
	ld.shared.f32 	%f88, [%r11+684];
	ld.shared.f32 	%f89, [%r11+688];
	ld.shared.f32 	%f90, [_ZZ24default_function_kernel0PKfS0_S0_S0_S0_PfE9K0_shared+8];
	mul.f32 	%f91, %f90, %f84;
	mul.f32 	%f92, %f17, %f91;
	mul.f32 	%f93, %f26, %f92;
	fma.rn.f32 	%f94, %f18, %f93, %f79;
	mul.f32 	%f95, %f90, %f87;
	mul.f32 	%f96, %f17, %f95;
	mul.f32 	%f97, %f26, %f96;
	fma.rn.f32 	%f98, %f18, %f97, %f83;
	mul.f32 	%f99, %f90, %f85;
	mul.f32 	%f100, %f17, %f99;
	mul.f32 	%f101, %f27, %f100;
	fma.rn.f32 	%f102, %f18, %f101, %f94;
	mul.f32 	%f103, %f90, %f88;
	mul.f32 	%f104, %f17, %f103;
	mul.f32 	%f105, %f27, %f104;
	fma.rn.f32 	%f106, %f18, %f105, %f98;
	mul.f32 	%f107, %f90, %f86;
	mul.f32 	%f108, %f17, %f107;
	mul.f32 	%f109, %f28, %f108;
	fma.rn.f32 	%f110, %f18, %f109, %f102;
	mul.f32 	%f111, %f90, %f89;
	mul.f32 	%f112, %f17, %f111;
	mul.f32 	%f113, %f28, %f112;
	fma.rn.f32 	%f114, %f18, %f113, %f106;
	ld.shared.f32 	%f115, [%r11+816];
	ld.shared.f32 	%f116, [%r11+820];
	ld.shared.f32 	%f117, [%r11+824];
	ld.shared.f32 	%f118, [%r11+952];
	ld.shared.f32 	%f119, [%r11+956];
	ld.shared.f32 	%f120, [%r11+960];
	ld.shared.f32 	%f121, [_ZZ24default_function_kernel0PKfS0_S0_S0_S0_PfE9K0_shared+12];
	mul.f32 	%f122, %f121, %f115;
	mul.f32 	%f123, %f17, %f122;
	mul.f32 	%f124, %f26, %f123;
	fma.rn.f32 	%f125, %f18, %f124, %f110;
	mul.f32 	%f126, %f121, %f118;
	mul.f32 	%f127, %f17, %f126;
	mul.f32 	%f128, %f26, %f127;
	fma.rn.f32 	%f129, %f18, %f128, %f114;
	mul.f32 	%f130, %f121, %f116;
	mul.f32 	%f131, %f17, %f130;
	mul.f32 	%f132, %f27, %f131;
	fma.rn.f32 	%f133, %f18, %f132, %f125;
	mul.f32 	%f134, %f121, %f119;
	mul.f32 	%f135, %f17, %f134;
	mul.f32 	%f136, %f27, %f135;
	fma.rn.f32 	%f137, %f18, %f136, %f129;
	mul.f32 	%f138, %f121, %f117;
	mul.f32 	%f139, %f17, %f138;
	mul.f32 	%f140, %f28, %f139;
	fma.rn.f32 	%f148, %f18, %f140, %f133;
	mul.f32 	%f141, %f121, %f120;
	mul.f32 	%f142, %f17, %f141;
	mul.f32 	%f143, %f28, %f142;
	fma.rn.f32 	%f149, %f18, %f143, %f137;
	add.s64 	%rd30, %rd30, 24;
	add.s32 	%r81, %r81, -1;
	add.s32 	%r80, %r80, 1;
	add.s32 	%r79, %r79, -1;
	add.s32 	%r78, %r78, 32;
	add.s32 	%r77, %r77, 32;
	setp.ne.s32 	%p29, %r81, 30;
	@%p29 bra 	$L__BB0_3;
	add.s32 	%r76, %r76, 1;
	setp.ne.s32 	%p30, %r76, 4;
	@%p30 bra 	$L__BB0_2;
	add.s32 	%r75, %r75, 1;
	setp.ne.s32 	%p31, %r75, 6;
	@%p31 bra 	$L__BB0_1;
	ld.param.u64 	%rd29, [_Z24default_function_kernel0PKfS0_S0_S0_S0_Pf_param_5];
	mov.u32 	%r70, %tid.z;
	shl.b32 	%r71, %r70, 10;
	mov.u32 	%r72, %tid.x;
	add.s32 	%r73, %r4, %r72;
	add.s32 	%r74, %r73, %r71;
	cvta.to.global.u64 	%rd23, %rd29;
	mul.wide.u32 	%rd24, %r74, 4;
	add.s64 	%rd25, %rd23, %rd24;
	st.global.f32 	[%rd25], %f148;
	st.global.f32 	[%rd25+128], %f149;
	ret;

}


// ===== COMPILED SASS (sm_100) =====

	.target	sm_100

	.elftype	@"ET_EXEC"


//--------------------- .note.nv.tkinfo           --------------------------
	.section	.note.nv.tkinfo,"",@"SHT_NOTE"
	.sectionflags	@"SHF_NOTE_NV_TKINFO"
	.tkinfo
        /*0018*/ 	.word	0x00000002
        /*0030*/ 	.string	""
        /*0030*/ 	.string	"ptxas"
        /*0030*/ 	.string	"Cuda compilation tools, release 13.0, V13.0.88"
        /*0030*/ 	.string	"Build cuda_13.0.r13.0/compiler.36424714_0"
        /*0030*/ 	.string	"-arch sm_100 -m 64 "



//--------------------- .note.nv.cuinfo           --------------------------
	.section	.note.nv.cuinfo,"",@"SHT_NOTE"
	.sectionflags	@"SHF_NOTE_NV_CUINFO"
        /*0018*/ 	.short	0x0002
        /*001a*/ 	.short	0x0064
        /*001c*/ 	.short	0x0082
	.zero		2


//--------------------- .nv.info                  --------------------------
	.section	.nv.info,"",@"SHT_CUDA_INFO"
	.align	4


	//----- nvinfo : EIATTR_REGCOUNT
	.align		4
        /*0000*/ 	.byte	0x04, 0x2f
        /*0002*/ 	.short	(.L_1 - .L_0)
	.align		4
.L_0:
        /*0004*/ 	.word	index@(_Z24default_function_kernel0PKfS0_S0_S0_S0_Pf)
        /*0008*/ 	.word	0x00000030


	//----- nvinfo : EIATTR_FRAME_SIZE
	.align		4
.L_1:
        /*000c*/ 	.byte	0x04, 0x11
        /*000e*/ 	.short	(.L_3 - .L_2)
	.align		4
.L_2:
        /*0010*/ 	.word	index@(_Z24default_function_kernel0PKfS0_S0_S0_S0_Pf)
        /*0014*/ 	.word	0x00000000


	//----- nvinfo : EIATTR_MIN_STACK_SIZE
	.align		4
.L_3:
        /*0018*/ 	.byte	0x04, 0x12
        /*001a*/ 	.short	(.L_5 - .L_4)
	.align		4
.L_4:
        /*001c*/ 	.word	index@(_Z24default_function_kernel0PKfS0_S0_S0_S0_Pf)
        /*0020*/ 	.word	0x00000000
.L_5:


//--------------------- .nv.compat                --------------------------
	.section	.nv.compat,"",@"SHT_CUDA_COMPAT_INFO"
	.align	4
        /*0000*/ 	.byte	0x02, 0x09, 0x00, 0x00, 0x02, 0x02, 0x01, 0x00, 0x02, 0x05, 0x05, 0x00, 0x03, 0x07, 0x01, 0x01
        /*0010*/ 	.byte	0x02, 0x03, 0x00, 0x00, 0x02, 0x06, 0x01, 0x00, 0x04, 0x0b, 0x08, 0x00, 0x09, 0x00, 0x00, 0x00
        /*0020*/ 	.byte	0x00, 0x00, 0x00, 0x00


//--------------------- .nv.info._Z24default_function_kernel0PKfS0_S0_S0_S0_Pf --------------------------
	.section	.nv.info._Z24default_function_kernel0PKfS0_S0_S0_S0_Pf,"",@"SHT_CUDA_INFO"
	.sectionflags	@""
	.align	4


	//----- nvinfo : EIATTR_CUDA_API_VERSION
	.align		4
        /*0000*/ 	.byte	0x04, 0x37
        /*0002*/ 	.short	(.L_7 - .L_6)
.L_6:
        /*0004*/ 	.word	0x00000082


	//----- nvinfo : EIATTR_KPARAM_INFO
	.align		4
.L_7:
        /*0008*/ 	.byte	0x04, 0x17
        /*000a*/ 	.short	(.L_9 - .L_8)
.L_8:
        /*000c*/ 	.word	0x00000000
        /*0010*/ 	.short	0x0005
        /*0012*/ 	.short	0x0028
        /*0014*/ 	.byte	0x00, 0xf5, 0x21, 0x00


	//----- nvinfo : EIATTR_KPARAM_INFO
	.align		4
.L_9:
        /*0018*/ 	.byte	0x04, 0x17
        /*001a*/ 	.short	(.L_11 - .L_10)
.L_10:
        /*001c*/ 	.word	0x00000000
        /*0020*/ 	.short	0x0004
        /*0022*/ 	.short	0x0020
        /*0024*/ 	.byte	0x00, 0xf5, 0x21, 0x00


	//----- nvinfo : EIATTR_KPARAM_INFO
	.align		4
.L_11:
        /*0028*/ 	.byte	0x04, 0x17
        /*002a*/ 	.short	(.L_13 - .L_12)
.L_12:
        /*002c*/ 	.word	0x00000000
        /*0030*/ 	.short	0x0003
        /*0032*/ 	.short	0x0018
        /*0034*/ 	.byte	0x00, 0xf5, 0x21, 0x00


	//----- nvinfo : EIATTR_KPARAM_INFO
	.align		4
.L_13:
        /*0038*/ 	.byte	0x04, 0x17
        /*003a*/ 	.short	(.L_15 - .L_14)
.L_14:
        /*003c*/ 	.word	0x00000000
        /*0040*/ 	.short	0x0002
        /*0042*/ 	.short	0x0010
        /*0044*/ 	.byte	0x00, 0xf5, 0x21, 0x00


	//----- nvinfo : EIATTR_KPARAM_INFO
	.align		4
.L_15:
        /*0048*/ 	.byte	0x04, 0x17
        /*004a*/ 	.short	(.L_17 - .L_16)
.L_16:
        /*004c*/ 	.word	0x00000000
        /*0050*/ 	.short	0x0001
        /*0052*/ 	.short	0x0008
        /*0054*/ 	.byte	0x00, 0xf5, 0x21, 0x00


	//----- nvinfo : EIATTR_KPARAM_INFO
	.align		4
.L_17:
        /*0058*/ 	.byte	0x04, 0x17
        /*005a*/ 	.short	(.L_19 - .L_18)
.L_18:
        /*005c*/ 	.word	0x00000000
        /*0060*/ 	.short	0x0000
        /*0062*/ 	.short	0x0000
        /*0064*/ 	.byte	0x00, 0xf5, 0x21, 0x00


	//----- nvinfo : EIATTR_SPARSE_MMA_MASK
	.align		4
.L_19:
        /*0068*/ 	.byte	0x03, 0x50
        /*006a*/ 	.short	0x0000


	//----- nvinfo : EIATTR_MAXREG_COUNT
	.align		4
        /*006c*/ 	.byte	0x03, 0x1b
        /*006e*/ 	.short	0x00ff


	//----- nvinfo : EIATTR_NUM_BARRIERS
	.align		4
        /*0070*/ 	.byte	0x02, 0x4c
        /*0072*/ 	.byte	0x01
	.zero		1


	//----- nvinfo : EIATTR_MERCURY_ISA_VERSION
	.align		4
        /*0074*/ 	.byte	0x03, 0x5f
        /*0076*/ 	.short	0x0101


	//----- nvinfo : EIATTR_VRC_CTA_INIT_COUNT
	.align		4
        /*0078*/ 	.byte	0x02, 0x4a
	.zero		1
	.zero		1


	//----- nvinfo : EIATTR_EXIT_INSTR_OFFSETS
	.align		4
        /*007c*/ 	.byte	0x04, 0x1c
        /*007e*/ 	.short	(.L_21 - .L_20)


	//   ....[0]....
.L_20:
        /*0080*/ 	.word	0x00002420


	//----- nvinfo : EIATTR_CRS_STACK_SIZE
	.align		4
.L_21:
        /*0084*/ 	.byte	0x04, 0x1e
        /*0086*/ 	.short	(.L_23 - .L_22)
.L_22:
        /*0088*/ 	.word	0x00000000


	//----- nvinfo : EIATTR_CBANK_PARAM_SIZE
	.align		4
.L_23:
        /*008c*/ 	.byte	0x03, 0x19
        /*008e*/ 	.short	0x0030


	//----- nvinfo : EIATTR_PARAM_CBANK
	.align		4
        /*0090*/ 	.byte	0x04, 0x0a
        /*0092*/ 	.short	(.L_25 - .L_24)
	.align		4
.L_24:
        /*0094*/ 	.word	index@(.nv.constant0._Z24default_function_kernel0PKfS0_S0_S0_S0_Pf)
        /*0098*/ 	.short	0x0380
        /*009a*/ 	.short	0x0030


	//----- nvinfo : EIATTR_SW_WAR
	.align		4
.L_25:
        /*009c*/ 	.byte	0x04, 0x36
        /*009e*/ 	.short	(.L_27 - .L_26)
.L_26:
        /*00a0*/ 	.word	0x00000008
.L_27:


//--------------------- .nv.callgraph             --------------------------
	.section	.nv.callgraph,"",@"SHT_CUDA_CALLGRAPH"
	.align	4
	.sectionentsize	8
	.align		4
        /*0000*/ 	.word	0x00000000
	.align		4
        /*0004*/ 	.word	0xffffffff
	.align		4
        /*0008*/ 	.word	0x00000000
	.align		4
        /*000c*/ 	.word	0xfffffffe
	.align		4
        /*0010*/ 	.word	0x00000000
	.align		4
        /*0014*/ 	.word	0xfffffffd
	.align		4
        /*0018*/ 	.word	0x00000000
	.align		4
        /*001c*/ 	.word	0xfffffffc


//--------------------- .text._Z24default_function_kernel0PKfS0_S0_S0_S0_Pf --------------------------
	.section	.text._Z24default_function_kernel0PKfS0_S0_S0_S0_Pf,"ax",@progbits
	.align	128
        .global         _Z24default_function_kernel0PKfS0_S0_S0_S0_Pf
        .type           _Z24default_function_kernel0PKfS0_S0_S0_S0_Pf,@function
        .size           _Z24default_function_kernel0PKfS0_S0_S0_S0_Pf,(.L_x_15 - _Z24default_function_kernel0PKfS0_S0_S0_S0_Pf)
        .other          _Z24default_function_kernel0PKfS0_S0_S0_S0_Pf,@"STO_CUDA_ENTRY STV_DEFAULT"
_Z24default_function_kernel0PKfS0_S0_S0_S0_Pf:
.text._Z24default_function_kernel0PKfS0_S0_S0_S0_Pf:
[----:B------:R-:W-:Y:S01]  /*0000*/  LDC R1, c[0x0][0x37c] ;  /* 0x0000df00ff017b82 */ /* 0x000fe20000000800 */
[----:B------:R-:W0:Y:S07]  /*0010*/  S2R R8, SR_TID.Z ;  /* 0x0000000000087919 */ /* 0x000e2e0000002300 */
[----:B------:R-:W1:Y:S01]  /*0020*/  S2UR UR14, SR_CTAID.Y ;  /* 0x00000000000e79c3 */ /* 0x000e620000002600 */
[----:B------:R-:W-:Y:S01]  /*0030*/  UMOV UR4, 0x400 ;  /* 0x0000040000047882 */ /* 0x000fe20000000000 */
[----:B------:R-:W-:Y:S01]  /*0040*/  HFMA2 R34, -RZ, RZ, 0, 0 ;  /* 0x00000000ff227431 */ /* 0x000fe200000001ff */
[----:B------:R-:W2:Y:S01]  /*0050*/  S2R R7, SR_TID.X ;  /* 0x0000000000077919 */ /* 0x000ea20000002100 */
[----:B------:R-:W-:Y:S01]  /*0060*/  UIADD3 UR5, UPT, UPT, UR4, 0x440, URZ ;  /* 0x0000044004057890 */ /* 0x000fe2000fffe0ff */
[----:B------:R-:W-:Y:S01]  /*0070*/  MOV R40, RZ ;  /* 0x000000ff00287202 */ /* 0x000fe20000000f00 */
[----:B------:R-:W-:-:S02]  /*0080*/  UIADD3 UR6, UPT, UPT, UR4, 0x450, URZ ;  /* 0x0000045004067890 */ /* 0x000fc4000fffe0ff */
[----:B------:R-:W3:Y:S01]  /*0090*/  S2UR UR8, SR_CgaCtaId ;  /* 0x00000000000879c3 */ /* 0x000ee20000008800 */
[----:B------:R-:W-:Y:S01]  /*00a0*/  UIADD3 UR7, UPT, UPT, UR4, 0x454, URZ ;  /* 0x0000045404077890 */ /* 0x000fe2000fffe0ff */
[----:B------:R-:W4:Y:S01]  /*00b0*/  LDCU.64 UR12, c[0x0][0x358] ;  /* 0x00006b00ff0c77ac */ /* 0x000f220008000a00 */
[----:B-1----:R-:W-:-:S04]  /*00c0*/  USHF.L.U32 UR9, UR14, 0x1, URZ ;  /* 0x000000010e097899 */ /* 0x002fc800080006ff */
[----:B------:R-:W-:Y:S01]  /*00d0*/  UIADD3 UR10, UPT, UPT, -UR9, 0x1, URZ ;  /* 0x00000001090a7890 */ /* 0x000fe2000fffe1ff */
[-C--:B0-----:R-:W-:Y:S01]  /*00e0*/  LEA R0, R8, R8.reuse, 0x4 ;  /* 0x0000000808007211 */ /* 0x081fe200078e20ff */
[----:B---3--:R-:W-:Y:S02]  /*00f0*/  ULEA UR11, UR8, UR4, 0x18 ;  /* 0x00000004080b7291 */ /* 0x008fe4000f8ec0ff */
[----:B------:R-:W-:Y:S01]  /*0100*/  UIADD3 UR4, UPT, UPT, UR4, 0x460, URZ ;  /* 0x0000046004047890 */ /* 0x000fe2000fffe0ff */
[----:B--2---:R-:W-:Y:S01]  /*0110*/  IADD3 R23, PT, PT, R0, R7, RZ ;  /* 0x0000000700177210 */ /* 0x004fe20007ffe0ff */
[----:B------:R-:W-:Y:S01]  /*0120*/  ULEA UR5, UR8, UR5, 0x18 ;  /* 0x0000000508057291 */ /* 0x000fe2000f8ec0ff */
[----:B------:R-:W-:Y:S01]  /*0130*/  LOP3.LUT R29, R7, R8, RZ, 0xfc, !PT ;  /* 0x00000008071d7212 */ /* 0x000fe200078efcff */
[----:B------:R-:W-:Y:S01]  /*0140*/  ULEA UR6, UR8, UR6, 0x18 ;  /* 0x0000000608067291 */ /* 0x000fe2000f8ec0ff */
[C---:B------:R-:W-:Y:S01]  /*0150*/  LOP3.LUT R3, R23.reuse, 0xffff, RZ, 0xc0, !PT ;  /* 0x0000ffff17037812 */ /* 0x040fe200078ec0ff */
[----:B------:R-:W-:Y:S01]  /*0160*/  ULEA UR7, UR8, UR7, 0x18 ;  /* 0x0000000708077291 */ /* 0x000fe2000f8ec0ff */
[C---:B------:R-:W-:Y:S01]  /*0170*/  ISETP.GE.U32.AND P0, PT, R23.reuse, 0x110, PT ;  /* 0x000001101700780c */ /* 0x040fe20003f06070 */
[----:B------:R-:W-:Y:S01]  /*0180*/  ULEA UR4, UR8, UR4, 0x18 ;  /* 0x0000000408047291 */ /* 0x000fe2000f8ec0ff */
[----:B------:R-:W-:Y:S01]  /*0190*/  IADD3 R4, PT, PT, R23, 0xfef0, RZ ;  /* 0x0000fef017047810 */ /* 0x000fe20007ffe0ff */
[----:B------:R-:W-:Y:S01]  /*01a0*/  IMAD R2, R3, 0x3c4, RZ ;  /* 0x000003c403027824 */ /* 0x000fe200078e02ff */
[----:B------:R-:W-:Y:S01]  /*01b0*/  LEA R24, R7, UR11, 0x2 ;  /* 0x0000000b07187c11 */ /* 0x000fe2000f8e10ff */
[----:B------:R-:W-:Y:S01]  /*01c0*/  IMAD R3, R3, 0x788, RZ ;  /* 0x0000078803037824 */ /* 0x000fe200078e02ff */
[----:B------:R-:W-:-:S02]  /*01d0*/  SEL R4, R23, R4, !P0 ;  /* 0x0000000417047207 */ /* 0x000fc40004000000 */
[----:B------:R-:W-:Y:S02]  /*01e0*/  SHF.R.U32.HI R2, RZ, 0x10, R2 ;  /* 0x00000010ff027819 */ /* 0x000fe40000011602 */
[----:B------:R-:W-:Y:S02]  /*01f0*/  LOP3.LUT R4, R4, 0xffff, RZ, 0xc0, !PT ;  /* 0x0000ffff04047812 */ /* 0x000fe400078ec0ff */
[----:B------:R-:W-:Y:S02]  /*0200*/  PRMT R2, R2, 0x9910, RZ ;  /* 0x0000991002027816 */ /* 0x000fe400000000ff */
[----:B------:R-:W-:Y:S01]  /*0210*/  SHF.R.U32.HI R3, RZ, 0x10, R3 ;  /* 0x00000010ff037819 */ /* 0x000fe20000011603 */
[----:B------:R-:W-:Y:S01]  /*0220*/  IMAD R4, R4, 0xf0f1, RZ ;  /* 0x0000f0f104047824 */ /* 0x000fe200078e02ff */
[----:B------:R-:W-:Y:S01]  /*0230*/  ISETP.GT.U32.AND P0, PT, R23, 0x10f, PT ;  /* 0x0000010f1700780c */ /* 0x000fe20003f04070 */
[----:B------:R-:W-:Y:S01]  /*0240*/  IMAD R2, R2, 0x44, RZ ;  /* 0x0000004402027824 */ /* 0x000fe200078e02ff */
[----:B------:R-:W-:-:S02]  /*0250*/  PRMT R6, R3, 0x9910, RZ ;  /* 0x0000991003067816 */ /* 0x000fc400000000ff */
[----:B------:R-:W-:Y:S02]  /*0260*/  LEA R22, R8, UR5, 0x2 ;  /* 0x0000000508167c11 */ /* 0x000fe4000f8e10ff */
[----:B------:R-:W-:Y:S02]  /*0270*/  IADD3 R5, PT, PT, RZ, -R2, RZ ;  /* 0x80000002ff057210 */ /* 0x000fe40007ffe0ff */
[----:B------:R-:W-:Y:S02]  /*0280*/  SHF.R.U32.HI R2, RZ, 0x16, R4 ;  /* 0x00000016ff027819 */ /* 0x000fe40000011604 */
[----:B------:R-:W-:Y:S02]  /*0290*/  PRMT R4, R5, 0x7710, RZ ;  /* 0x0000771005047816 */ /* 0x000fe400000000ff */
[C---:B------:R-:W-:Y:S02]  /*02a0*/  SHF.L.U32 R9, R2.reuse, 0xa, RZ ;  /* 0x0000000a02097819 */ /* 0x040fe400000006ff */
[----:B------:R-:W-:-:S02]  /*02b0*/  LEA R3, R2, 0x4000, 0xa ;  /* 0x0000400002037811 */ /* 0x000fc400078e50ff */
[----:B------:R-:W-:Y:S02]  /*02c0*/  MOV R5, R6 ;  /* 0x0000000600057202 */ /* 0x000fe40000000f00 */
[----:B------:R-:W-:Y:S02]  /*02d0*/  IADD3 R2, PT, PT, R23, R4, RZ ;  /* 0x0000000417027210 */ /* 0x000fe40007ffe0ff */
[----:B------:R-:W-:Y:S02]  /*02e0*/  @!P0 IADD3 R3, PT, PT, R9, RZ, RZ ;  /* 0x000000ff09038210 */ /* 0x000fe40007ffe0ff */
[----:B------:R-:W-:Y:S01]  /*02f0*/  LOP3.LUT R4, R2, 0xffff, RZ, 0xc0, !PT ;  /* 0x0000ffff02047812 */ /* 0x000fe200078ec0ff */
[----:B------:R-:W-:Y:S01]  /*0300*/  IMAD R2, R5, 0x22, RZ ;  /* 0x0000002205027824 */ /* 0x000fe200078e02ff */
[----:B------:R-:W-:Y:S02]  /*0310*/  MOV R6, UR14 ;  /* 0x0000000e00067c02 */ /* 0x000fe40008000f00 */
[----:B------:R-:W-:-:S02]  /*0320*/  ISETP.GT.U32.AND P2, PT, R4, 0x21, PT ;  /* 0x000000210400780c */ /* 0x000fc40003f44070 */
[----:B------:R-:W-:Y:S02]  /*0330*/  IADD3 R4, PT, PT, RZ, -R2, RZ ;  /* 0x80000002ff047210 */ /* 0x000fe40007ffe0ff */
[----:B------:R-:W-:Y:S02]  /*0340*/  LEA R3, R6, R3, 0x6 ;  /* 0x0000000306037211 */ /* 0x000fe400078e30ff */
[----:B------:R-:W-:Y:S02]  /*0350*/  SEL R2, RZ, 0x20, !P2 ;  /* 0x00000020ff027807 */ /* 0x000fe40005000000 */
[----:B------:R-:W-:Y:S02]  /*0360*/  PRMT R4, R4, 0x7710, RZ ;  /* 0x0000771004047816 */ /* 0x000fe400000000ff */
[----:B------:R-:W-:Y:S02]  /*0370*/  LOP3.LUT R2, R3, R2, RZ, 0xfc, !PT ;  /* 0x0000000203027212 */ /* 0x000fe400078efcff */
[----:B------:R-:W-:-:S02]  /*0380*/  IADD3 R3, PT, PT, -R7, 0x110, RZ ;  /* 0x0000011007037810 */ /* 0x000fc40007ffe1ff */
[----:B------:R-:W-:Y:S02]  /*0390*/  IADD3 R4, PT, PT, R23, R4, RZ ;  /* 0x0000000417047210 */ /* 0x000fe40007ffe0ff */
[----:B------:R-:W-:Y:S02]  /*03a0*/  ISETP.GE.AND P1, PT, R0, R3, PT ;  /* 0x000000030000720c */ /* 0x000fe40003f26270 */
[----:B------:R-:W-:Y:S02]  /*03b0*/  ISETP.GE.U32.AND P0, PT, R8, 0x3, PT ;  /* 0x000000030800780c */ /* 0x000fe40003f06070 */
[----:B------:R-:W-:Y:S02]  /*03c0*/  LOP3.LUT R25, R4, 0xffff, RZ, 0xc0, !PT ;  /* 0x0000ffff04197812 */ /* 0x000fe400078ec0ff */
[C---:B------:R-:W-:Y:S02]  /*03d0*/  ISETP.EQ.AND P0, PT, R7.reuse, RZ, !P0 ;  /* 0x000000ff0700720c */ /* 0x040fe40004702270 */
[----:B------:R-:W-:-:S02]  /*03e0*/  ISETP.LT.U32.AND P1, PT, R7, 0x11, !P1 ;  /* 0x000000110700780c */ /* 0x000fc40004f21070 */
[----:B------:R-:W-:Y:S02]  /*03f0*/  IADD3 R25, PT, PT, R25, R2, RZ ;  /* 0x0000000219197210 */ /* 0x000fe40007ffe0ff */
[----:B------:R-:W-:Y:S02]  /*0400*/  LEA R23, R23, UR11, 0x2 ;  /* 0x0000000b17177c11 */ /* 0x000fe4000f8e10ff */
[C---:B------:R-:W-:Y:S02]  /*0410*/  LEA R7, R8.reuse, UR6, 0x2 ;  /* 0x0000000608077c11 */ /* 0x040fe4000f8e10ff */
[----:B------:R-:W-:Y:S02]  /*0420*/  LEA R6, R8, UR7, 0x2 ;  /* 0x0000000708067c11 */ /* 0x000fe4000f8e10ff */
[----:B------:R-:W-:Y:S02]  /*0430*/  IADD3 R4, PT, PT, R4, -0x21, RZ ;  /* 0xffffffdf04047810 */ /* 0x000fe40007ffe0ff */
[----:B------:R-:W-:-:S02]  /*0440*/  SEL R28, RZ, 0x1, !P2 ;  /* 0x00000001ff1c7807 */ /* 0x000fc40005000000 */
[----:B------:R-:W-:Y:S01]  /*0450*/  LEA R5, R8, UR4, 0x2 ;  /* 0x0000000408057c11 */ /* 0x000fe2000f8e10ff */
[----:B----4-:R-:W-:-:S06]  /*0460*/  UMOV UR4, URZ ;  /* 0x000000ff00047c82 */ /* 0x010fcc0008000000 */
.L_x_13:
[----:B------:R-:W0:Y:S01]  /*0470*/  S2R R3, SR_TID.Z ;  /* 0x0000000000037919 */ /* 0x000e220000002300 */
[----:B------:R-:W1:Y:S01]  /*0480*/  LDC.64 R16, c[0x0][0x398] ;  /* 0x0000e600ff107b82 */ /* 0x000e620000000a00 */
[----:B------:R-:W-:Y:S01]  /*0490*/  MOV R0, 0x6 ;  /* 0x0000000600007802 */ /* 0x000fe20000000f00 */
[----:B------:R-:W-:Y:S01]  /*04a0*/  UMOV UR5, URZ ;  /* 0x000000ff00057c82 */ /* 0x000fe20008000000 */
[----:B------:R-:W2:Y:S05]  /*04b0*/  S2R R2, SR_TID.X ;  /* 0x0000000000027919 */ /* 0x000eaa0000002100 */
[----:B------:R-:W3:Y:S08]  /*04c0*/  LDC.64 R18, c[0x0][0x3a0] ;  /* 0x0000e800ff127b82 */ /* 0x000ef00000000a00 */
[----:B------:R-:W4:Y:S01]  /*04d0*/  LDC.64 R20, c[0x0][0x390] ;  /* 0x0000e400ff147b82 */ /* 0x000f220000000a00 */
[C---:B0-----:R-:W-:Y:S01]  /*04e0*/  IMAD R0, R3.reuse, R0, UR4 ;  /* 0x0000000403007e24 */ /* 0x041fe2000f8e0200 */
[----:B------:R-:W-:Y:S01]  /*04f0*/  UIADD3 UR4, UPT, UPT, UR4, 0x1, URZ ;  /* 0x0000000104047890 */ /* 0x000fe2000fffe0ff */
[----:B------:R-:W-:-:S02]  /*0500*/  SHF.L.U32 R27, R3, 0x5, RZ ;  /* 0x00000005031b7819 */ /* 0x000fc400000006ff */
[----:B------:R-:W-:Y:S01]  /*0510*/  IADD3 R26, PT, PT, -R3, 0x10, RZ ;  /* 0x00000010031a7810 */ /* 0x000fe20007ffe1ff */
[----:B-1----:R-:W-:Y:S01]  /*0520*/  IMAD.WIDE.U32 R16, R0, 0x4, R16 ;  /* 0x0000000400107825 */ /* 0x002fe200078e0010 */
[----:B------:R-:W-:-:S03]  /*0530*/  UISETP.NE.AND UP0, UPT, UR4, 0x6, UPT ;  /* 0x000000060400788c */ /* 0x000fc6000bf05270 */
[----:B---3--:R-:W-:-:S04]  /*0540*/  IMAD.WIDE.U32 R18, R0, 0x4, R18 ;  /* 0x0000000400127825 */ /* 0x008fc800078e0012 */
[----:B--2-4-:R-:W-:-:S07]  /*0550*/  IMAD.WIDE.U32 R20, R0, 0x4, R20 ;  /* 0x0000000400147825 */ /* 0x014fce00078e0014 */
.L_x_12:
[----:B------:R-:W0:Y:S01]  /*0560*/  LDC.64 R30, c[0x0][0x388] ;  /* 0x0000e200ff1e7b82 */ /* 0x000e220000000a00 */
[----:B------:R-:W-:Y:S02]  /*0570*/  USHF.L.U32 UR6, UR5, 0x2, URZ ;  /* 0x0000000205067899 */ /* 0x000fe400080006ff */
[----:B------:R-:W-:Y:S01]  /*0580*/  MOV R32, UR5 ;  /* 0x0000000500207c02 */ /* 0x000fe20008000f00 */
[----:B------:R-:W-:Y:S03]  /*0590*/  BSSY.RECONVERGENT B0, `(.L_x_0) ;  /* 0x000001a000007945 */ /* 0x000fe60003800200 */
[----:B------:R-:W-:Y:S01]  /*05a0*/  LEA R32, R32, R25, 0xc ;  /* 0x0000001920207211 */ /* 0x000fe200078e60ff */
[----:B------:R-:W-:Y:S01]  /*05b0*/  BAR.SYNC.DEFER_BLOCKING 0x0 ;  /* 0x0000000000007b1d */ /* 0x000fe20000010000 */
[----:B------:R-:W-:-:S04]  /*05c0*/  ISETP.LE.U32.AND P2, PT, R26, UR6, PT ;  /* 0x000000061a007c0c */ /* 0x000fc8000bf43070 */
[----:B------:R-:W-:Y:S02]  /*05d0*/  ISETP.LT.U32.AND P2, PT, R3, 0x4, !P2 ;  /* 0x000000040300780c */ /* 0x000fe40005741070 */
[----:B------:R-:W-:Y:S01]  /*05e0*/  MOV R3, UR5 ;  /* 0x0000000500037c02 */ /* 0x000fe20008000f00 */
[----:B------:R-:W-:Y:S01]  /*05f0*/  UIADD3 UR5, UPT, UPT, UR5, 0x1, URZ ;  /* 0x0000000105057890 */ /* 0x000fe2000fffe0ff */
[----:B------:R-:W-:-:S03]  /*0600*/  ISETP.EQ.AND P2, PT, R2, RZ, P2 ;  /* 0x000000ff0200720c */ /* 0x000fc60001742270 */
[----:B------:R-:W-:Y:S01]  /*0610*/  IMAD R3, R3, 0x18, R0 ;  /* 0x0000001803037824 */ /* 0x000fe200078e0200 */
[----:B------:R-:W-:-:S03]  /*0620*/  UISETP.NE.AND UP1, UPT, UR5, 0x4, UPT ;  /* 0x000000040500788c */ /* 0x000fc6000bf25270 */
[----:B0-----:R-:W-:Y:S01]  /*0630*/  IMAD.WIDE.U32 R30, R3, 0x4, R30 ;  /* 0x00000004031e7825 */ /* 0x001fe200078e001e */
[----:B------:R-:W-:Y:S07]  /*0640*/  @!P1 BRA `(.L_x_1) ;  /* 0x0000000000389947 */ /* 0x000fee0003800000 */
[----:B------:R-:W-:Y:S01]  /*0650*/  IADD3 R2, PT, PT, -R28, 0x21, RZ ;  /* 0x000000211c027810 */ /* 0x000fe20007ffe1ff */
[----:B------:R-:W-:Y:S03]  /*0660*/  BSSY.RECONVERGENT B1, `(.L_x_2) ;  /* 0x000000b000017945 */ /* 0x000fe60003800200 */
[----:B------:R-:W-:Y:S02]  /*0670*/  ISETP.LE.U32.AND P3, PT, R2, UR9, PT ;  /* 0x0000000902007c0c */ /* 0x000fe4000bf63070 */
[----:B------:R-:W-:Y:S02]  /*0680*/  LOP3.LUT R2, R4, 0xffff, RZ, 0xc0, !PT ;  /* 0x0000ffff04027812 */ /* 0x000fe400078ec0ff */
[----:B------:R-:W-:-:S04]  /*0690*/  ISETP.LT.OR P3, PT, R28, UR10, P3 ;  /* 0x0000000a1c007c0c */ /* 0x000fc80009f61670 */
[----:B------:R-:W-:Y:S01]  /*06a0*/  ISETP.LT.U32.OR P3, PT, R2, 0xffe0, P3 ;  /* 0x0000ffe00200780c */ /* 0x000fe20001f61470 */
[----:B------:R-:W-:-:S12]  /*06b0*/  HFMA2 R2, -RZ, RZ, 0, 0 ;  /* 0x00000000ff027431 */ /* 0x000fd800000001ff */
[----:B------:R-:W-:Y:S05]  /*06c0*/  @P3 BRA `(.L_x_3) ;  /* 0x0000000000103947 */ /* 0x000fea0003800000 */
[----:B------:R-:W0:Y:S01]  /*06d0*/  LDC.64 R2, c[0x0][0x380] ;  /* 0x0000e000ff027b82 */ /* 0x000e220000000a00 */
[----:B------:R-:W-:-:S05]  /*06e0*/  IADD3 R9, PT, PT, R32, -0x21, RZ ;  /* 0xffffffdf20097810 */ /* 0x000fca0007ffe0ff */
[----:B0-----:R-:W-:-:S06]  /*06f0*/  IMAD.WIDE R2, R9, 0x4, R2 ;  /* 0x0000000409027825 */ /* 0x001fcc00078e0202 */
[----:B------:R0:W5:Y:S02]  /*0700*/  LDG.E.CONSTANT R2, desc[UR12][R2.64] ;  /* 0x0000000c02027981 */ /* 0x000164000c1e9900 */
.L_x_3:
[----:B------:R-:W-:Y:S05]  /*0710*/  BSYNC.RECONVERGENT B1 ;  /* 0x0000000000017941 */ /* 0x000fea0003800200 */
.L_x_2:
[----:B-----5:R1:W-:Y:S02]  /*0720*/  STS [R23], R2 ;  /* 0x0000000217007388 */ /* 0x0203e40000000800 */
.L_x_1:
[----:B------:R-:W-:Y:S05]  /*0730*/  BSYNC.RECONVERGENT B0 ;  /* 0x0000000000007941 */ /* 0x000fea0003800200 */
.L_x_0:
[----:B0-----:R-:W0:Y:S01]  /*0740*/  S2R R3, SR_TID.Z ;  /* 0x0000000000037919 */ /* 0x001e220000002300 */
[----:B------:R-:W-:Y:S01]  /*0750*/  ISETP.NE.AND P3, PT, R27, 0x60, PT ;  /* 0x000000601b00780c */ /* 0x000fe20003f65270 */
[----:B-1----:R-:W1:Y:S03]  /*0760*/  S2R R2, SR_TID.X ;  /* 0x0000000000027919 */ /* 0x002e660000002100 */
[----:B------:R-:W-:Y:S01]  /*0770*/  ISETP.NE.OR P3, PT, R29, RZ, !P3 ;  /* 0x000000ff1d00720c */ /* 0x000fe20005f65670 */
[----:B------:R-:W2:Y:S04]  /*0780*/  @P2 LDG.E.CONSTANT R35, desc[UR12][R30.64] ;  /* 0x0000000c1e232981 */ /* 0x000ea8000c1e9900 */
[----:B------:R-:W3:Y:S08]  /*0790*/  @P0 LDG.E.CONSTANT R37, desc[UR12][R16.64] ;  /* 0x0000000c10250981 */ /* 0x000ef0000c1e9900 */
[----:B------:R-:W4:Y:S01]  /*07a0*/  @!P3 LDG.E.CONSTANT R36, desc[UR12][R20.64] ;  /* 0x0000000c1424b981 */ /* 0x000f22000c1e9900 */
[----:B0-----:R-:W-:-:S04]  /*07b0*/  ISETP.GT.U32.AND P4, PT, R3, 0xf, PT ;  /* 0x0000000f0300780c */ /* 0x001fc80003f84070 */
[----:B-1----:R-:W-:-:S13]  /*07c0*/  ISETP.NE.OR P4, PT, R2, RZ, P4 ;  /* 0x000000ff0200720c */ /* 0x002fda0002785670 */
[----:B------:R-:W5:Y:S01]  /*07d0*/  @!P4 LDG.E.CONSTANT R38, desc[UR12][R18.64] ;  /* 0x0000000c1226c981 */ /* 0x000f62000c1e9900 */
[----:B------:R-:W0:Y:S01]  /*07e0*/  S2UR UR7, SR_CgaCtaId ;  /* 0x00000000000779c3 */ /* 0x000e220000008800 */
[----:B------:R-:W-:Y:S02]  /*07f0*/  UMOV UR6, 0x400 ;  /* 0x0000040000067882 */ /* 0x000fe40000000000 */
[----:B0-----:R-:W-:Y:S01]  /*0800*/  ULEA UR6, UR7, UR6, 0x18 ;  /* 0x0000000607067291 */ /* 0x001fe2000f8ec0ff */
[----:B------:R-:W-:Y:S01]  /*0810*/  BSSY.RECONVERGENT B0, `(.L_x_4) ;  /* 0x0000095000007945 */ /* 0x000fe20003800200 */
[----:B--2---:R-:W-:Y:S04]  /*0820*/  @P2 STS [R22], R35 ;  /* 0x0000002316002388 */ /* 0x004fe80000000800 */
[----:B----4-:R-:W-:Y:S04]  /*0830*/  @!P3 STS [R7], R36 ;  /* 0x000000240700b388 */ /* 0x010fe80000000800 */
[----:B---3--:R-:W-:Y:S04]  /*0840*/  @P0 STS [R6], R37 ;  /* 0x0000002506000388 */ /* 0x008fe80000000800 */
[----:B-----5:R-:W-:Y:S01]  /*0850*/  @!P4 STS [R5], R38 ;  /* 0x000000260500c388 */ /* 0x020fe20000000800 */
[----:B------:R-:W-:Y:S06]  /*0860*/  BAR.SYNC.DEFER_BLOCKING 0x0 ;  /* 0x0000000000007b1d */ /* 0x000fec0000010000 */
[----:B------:R-:W0:Y:S04]  /*0870*/  LDS.128 R8, [UR6+0x450] ;  /* 0x00045006ff087984 */ /* 0x000e280008000c00 */
[----:B------:R-:W-:Y:S04]  /*0880*/  LDS R43, [R24] ;  /* 0x00000000182b7984 */ /* 0x000fe80000000800 */
[----:B------:R-:W1:Y:S04]  /*0890*/  LDS.128 R12, [UR6+0x440] ;  /* 0x00044006ff0c7984 */ /* 0x000e680008000c00 */
[----:B------:R-:W2:Y:S04]  /*08a0*/  LDS R45, [R24+0x4] ;  /* 0x00000400182d7984 */ /* 0x000ea80000000800 */
[----:B------:R-:W3:Y:S04]  /*08b0*/  LDS R41, [R24+0x8] ;  /* 0x0000080018297984 */ /* 0x000ee80000000800 */
[----:B------:R-:W4:Y:S04]  /*08c0*/  LDS R33, [R5] ;  /* 0x0000000005217984 */ /* 0x000f280000000800 */
[----:B------:R-:W5:Y:S04]  /*08d0*/  LDS R39, [R24+0x88] ;  /* 0x0000880018277984 */ /* 0x000f680000000800 */
[----:B------:R-:W5:Y:S04]  /*08e0*/  LDS R35, [R24+0x8c] ;  /* 0x00008c0018237984 */ /* 0x000f680000000800 */
[----:B------:R-:W5:Y:S04]  /*08f0*/  LDS R37, [R24+0x90] ;  /* 0x0000900018257984 */ /* 0x000f680000000800 */
[----:B------:R-:W5:Y:S01]  /*0900*/  LDS R42, [R24+0x110] ;  /* 0x00011000182a7984 */ /* 0x000f620000000800 */
[----:B0-----:R-:W-:Y:S01]  /*0910*/  R2UR UR7, R8 ;  /* 0x00000000080772ca */ /* 0x001fe200000e0000 */
[----:B-1----:R-:W-:-:S12]  /*0920*/  FMUL R43, R43, R12 ;  /* 0x0000000c2b2b7220 */ /* 0x002fd80000400000 */
[----:B------:R-:W-:Y:S01]  /*0930*/  FMUL R8, R43, UR7 ;  /* 0x000000072b087c20 */ /* 0x000fe20008400000 */
[-C--:B--2---:R-:W-:Y:S01]  /*0940*/  FMUL R45, R45, R12.reuse ;  /* 0x0000000c2d2d7220 */ /* 0x084fe20000400000 */
[----:B------:R-:W-:Y:S01]  /*0950*/  LDS R43, [R24+0x2a8] ;  /* 0x0002a800182b7984 */ /* 0x000fe20000000800 */
[----:B---3--:R-:W-:Y:S01]  /*0960*/  FMUL R41, R41, R12 ;  /* 0x0000000c29297220 */ /* 0x008fe20000400000 */
[----:B------:R-:W-:Y:S01]  /*0970*/  FMUL R8, R8, R9 ;  /* 0x0000000908087220 */ /* 0x000fe20000400000 */
[----:B------:R-:W-:-:S03]  /*0980*/  FMUL R45, R45, UR7 ;  /* 0x000000072d2d7c20 */ /* 0x000fc60008400000 */
[----:B----4-:R-:W-:Y:S01]  /*0990*/  FFMA R8, R33, R8, R34 ;  /* 0x0000000821087223 */ /* 0x010fe20000000022 */
[----:B------:R-:W-:Y:S01]  /*09a0*/  FMUL R34, R41, UR7 ;  /* 0x0000000729227c20 */ /* 0x000fe20008400000 */
[----:B------:R-:W-:Y:S01]  /*09b0*/  FMUL R45, R45, R10 ;  /* 0x0000000a2d2d7220 */ /* 0x000fe20000400000 */
[-C--:B-----5:R-:W-:Y:S02]  /*09c0*/  FMUL R39, R39, R12.reuse ;  /* 0x0000000c27277220 */ /* 0x0a0fe40000400000 */
[----:B------:R-:W-:Y:S01]  /*09d0*/  FMUL R36, R34, R11 ;  /* 0x0000000b22247220 */ /* 0x000fe20000400000 */
[----:B------:R-:W-:Y:S01]  /*09e0*/  FFMA R8, R33, R45, R8 ;  /* 0x0000002d21087223 */ /* 0x000fe20000000008 */
[----:B------:R-:W0:Y:S01]  /*09f0*/  LDS R34, [R24+0x114] ;  /* 0x0001140018227984 */ /* 0x000e220000000800 */
[----:B------:R-:W-:Y:S01]  /*0a00*/  FMUL R38, R39, UR7 ;  /* 0x0000000727267c20 */ /* 0x000fe20008400000 */
[----:B------:R-:W-:Y:S01]  /*0a10*/  FMUL R35, R35, R12 ;  /* 0x0000000c23237220 */ /* 0x000fe20000400000 */
[----:B------:R-:W-:Y:S01]  /*0a20*/  FFMA R8, R33, R36, R8 ;  /* 0x0000002421087223 */ /* 0x000fe20000000008 */
[----:B------:R-:W-:Y:S01]  /*0a30*/  FMUL R37, R37, R12 ;  /* 0x0000000c25257220 */ /* 0x000fe20000400000 */
[----:B------:R-:W1:Y:S01]  /*0a40*/  LDS R36, [R24+0x118] ;  /* 0x0001180018247984 */ /* 0x000e620000000800 */
[----:B------:R-:W-:Y:S01]  /*0a50*/  FMUL R44, R38, R9 ;  /* 0x00000009262c7220 */ /* 0x000fe20000400000 */
[----:B------:R-:W-:-:S02]  /*0a60*/  FMUL R35, R35, UR7 ;  /* 0x0000000723237c20 */ /* 0x000fc40008400000 */
[----:B------:R-:W2:Y:S01]  /*0a70*/  LDS R38, [R24+0x198] ;  /* 0x0001980018267984 */ /* 0x000ea20000000800 */
[----:B------:R-:W-:Y:S01]  /*0a80*/  FFMA R44, R33, R44, R40 ;  /* 0x0000002c212c7223 */ /* 0x000fe20000000028 */
[----:B------:R-:W-:Y:S01]  /*0a90*/  FMUL R35, R35, R10 ;  /* 0x0000000a23237220 */ /* 0x000fe20000400000 */
[----:B------:R-:W-:Y:S01]  /*0aa0*/  FMUL R12, R37, UR7 ;  /* 0x00000007250c7c20 */ /* 0x000fe20008400000 */
[----:B------:R-:W3:Y:S02]  /*0ab0*/  LDS R39, [R24+0x220] ;  /* 0x0002200018277984 */ /* 0x000ee40000000800 */
[C---:B------:R-:W-:Y:S01]  /*0ac0*/  FFMA R44, R33.reuse, R35, R44 ;  /* 0x00000023212c7223 */ /* 0x040fe2000000002c */
[----:B------:R-:W-:Y:S01]  /*0ad0*/  FMUL R35, R12, R11 ;  /* 0x0000000b0c237220 */ /* 0x000fe20000400000 */
[----:B------:R-:W4:Y:S01]  /*0ae0*/  LDS R40, [R24+0x19c] ;  /* 0x00019c0018287984 */ /* 0x000f220000000800 */
[----:B------:R-:W-:Y:S02]  /*0af0*/  FMUL R37, R42, R13 ;  /* 0x0000000d2a257220 */ /* 0x000fe40000400000 */
[----:B------:R-:W-:Y:S01]  /*0b00*/  FFMA R42, R33, R35, R44 ;  /* 0x00000023212a7223 */ /* 0x000fe2000000002c */
[----:B------:R-:W5:Y:S04]  /*0b10*/  LDS R12, [R24+0x1a0] ;  /* 0x0001a000180c7984 */ /* 0x000f680000000800 */
[----:B------:R-:W5:Y:S01]  /*0b20*/  LDS R35, [R24+0x224] ;  /* 0x0002240018237984 */ /* 0x000f620000000800 */
[----:B------:R-:W-:-:S04]  /*0b30*/  FMUL R44, R37, UR7 ;  /* 0x00000007252c7c20 */ /* 0x000fc80008400000 */
[----:B------:R-:W-:Y:S01]  /*0b40*/  FMUL R44, R44, R9 ;  /* 0x000000092c2c7220 */ /* 0x000fe20000400000 */
[----:B0-----:R-:W-:-:S04]  /*0b50*/  FMUL R34, R34, R13 ;  /* 0x0000000d22227220 */ /* 0x001fc80000400000 */
[----:B------:R-:W-:Y:S01]  /*0b60*/  FMUL R37, R34, UR7 ;  /* 0x0000000722257c20 */ /* 0x000fe20008400000 */
[-C--:B-1----:R-:W-:Y:S01]  /*0b70*/  FMUL R36, R36, R13.reuse ;  /* 0x0000000d24247220 */ /* 0x082fe20000400000 */
[----:B------:R-:W-:Y:S02]  /*0b80*/  FFMA R8, R33, R44, R8 ;  /* 0x0000002c21087223 */ /* 0x000fe40000000008 */
[----:B------:R-:W-:Y:S01]  /*0b90*/  FMUL R37, R37, R10 ;  /* 0x0000000a25257220 */ /* 0x000fe20000400000 */
[----:B------:R-:W-:Y:S01]  /*0ba0*/  FMUL R36, R36, UR7 ;  /* 0x0000000724247c20 */ /* 0x000fe20008400000 */
[----:B--2---:R-:W-:Y:S02]  /*0bb0*/  FMUL R38, R38, R13 ;  /* 0x0000000d26267220 */ /* 0x004fe40000400000 */
[----:B------:R-:W-:Y:S01]  /*0bc0*/  FFMA R8, R33, R37, R8 ;  /* 0x0000002521087223 */ /* 0x000fe20000000008 */
[----:B------:R-:W-:Y:S01]  /*0bd0*/  FMUL R36, R36, R11 ;  /* 0x0000000b24247220 */ /* 0x000fe20000400000 */
[----:B------:R-:W-:Y:S01]  /*0be0*/  FMUL R38, R38, UR7 ;  /* 0x0000000726267c20 */ /* 0x000fe20008400000 */
[----:B---3--:R-:W-:Y:S01]  /*0bf0*/  FMUL R39, R39, R14 ;  /* 0x0000000e27277220 */ /* 0x008fe20000400000 */
[----:B------:R-:W0:Y:S01]  /*0c00*/  LDS R37, [R24+0x228] ;  /* 0x0002280018257984 */ /* 0x000e220000000800 */
[----:B------:R-:W-:Y:S01]  /*0c10*/  FFMA R8, R33, R36, R8 ;  /* 0x0000002421087223 */ /* 0x000fe20000000008 */
[----:B------:R-:W-:Y:S01]  /*0c20*/  FMUL R41, R38, R9 ;  /* 0x0000000926297220 */ /* 0x000fe20000400000 */
[----:B------:R-:W-:Y:S01]  /*0c30*/  FMUL R36, R39, UR7 ;  /* 0x0000000727247c20 */ /* 0x000fe20008400000 */
[-C--:B----4-:R-:W-:Y:S01]  /*0c40*/  FMUL R40, R40, R13.reuse ;  /* 0x0000000d28287220 */ /* 0x090fe20000400000 */
[----:B------:R-:W1:Y:S01]  /*0c50*/  LDS R39, [R24+0x2ac] ;  /* 0x0002ac0018277984 */ /* 0x000e620000000800 */
[----:B-----5:R-:W-:Y:S01]  /*0c60*/  FMUL R12, R12, R13 ;  /* 0x0000000d0c0c7220 */ /* 0x020fe20000400000 */
[----:B------:R-:W-:Y:S01]  /*0c70*/  FMUL R36, R36, R9 ;  /* 0x0000000924247220 */ /* 0x000fe20000400000 */
[----:B------:R-:W-:Y:S01]  /*0c80*/  FMUL R45, R40, UR7 ;  /* 0x00000007282d7c20 */ /* 0x000fe20008400000 */
[----:B------:R-:W-:Y:S01]  /*0c90*/  FFMA R34, R33, R41, R42 ;  /* 0x0000002921227223 */ /* 0x000fe2000000002a */
[----:B------:R-:W-:Y:S01]  /*0ca0*/  FMUL R35, R35, R14 ;  /* 0x0000000e23237220 */ /* 0x000fe20000400000 */
[----:B------:R-:W2:Y:S01]  /*0cb0*/  LDS R41, [R24+0x2b0] ;  /* 0x0002b00018297984 */ /* 0x000ea20000000800 */
[----:B------:R-:W-:Y:S01]  /*0cc0*/  FFMA R36, R33, R36, R8 ;  /* 0x0000002421247223 */ /* 0x000fe20000000008 */
[----:B------:R-:W-:Y:S01]  /*0cd0*/  FMUL R45, R45, R10 ;  /* 0x0000000a2d2d7220 */ /* 0x000fe20000400000 */
[----:B------:R-:W-:Y:S01]  /*0ce0*/  FMUL R38, R12, UR7 ;  /* 0x000000070c267c20 */ /* 0x000fe20008400000 */
[----:B------:R-:W3:Y:S01]  /*0cf0*/  LDS R8, [R24+0x330] ;  /* 0x0003300018087984 */ /* 0x000ee20000000800 */
[----:B------:R-:W-:-:S03]  /*0d00*/  FMUL R35, R35, UR7 ;  /* 0x0000000723237c20 */ /* 0x000fc60008400000 */
[----:B------:R-:W4:Y:S01]  /*0d10*/  LDS R12, [R24+0x3b8] ;  /* 0x0003b800180c7984 */ /* 0x000f220000000800 */
[----:B------:R-:W-:Y:S01]  /*0d20*/  FFMA R34, R33, R45, R34 ;  /* 0x0000002d21227223 */ /* 0x000fe20000000022 */
[----:B------:R-:W-:Y:S01]  /*0d30*/  FMUL R38, R38, R11 ;  /* 0x0000000b26267220 */ /* 0x000fe20000400000 */
[----:B------:R-:W-:Y:S01]  /*0d40*/  FMUL R35, R35, R10 ;  /* 0x0000000a23237220 */ /* 0x000fe20000400000 */
[----:B------:R-:W-:Y:S02]  /*0d50*/  LDS R40, [R24+0x338] ;  /* 0x0003380018287984 */ /* 0x000fe40000000800 */
[C---:B------:R-:W-:Y:S01]  /*0d60*/  FFMA R38, R33.reuse, R38, R34 ;  /* 0x0000002621267223 */ /* 0x040fe20000000022 */
[----:B------:R-:W-:Y:S01]  /*0d70*/  FFMA R44, R33, R35, R36 ;  /* 0x00000023212c7223 */ /* 0x000fe20000000024 */
[----:B------:R-:W5:Y:S04]  /*0d80*/  LDS R34, [R24+0x3bc] ;  /* 0x0003bc0018227984 */ /* 0x000f680000000800 */
[----:B------:R-:W5:Y:S04]  /*0d90*/  LDS R36, [R24+0x334] ;  /* 0x0003340018247984 */ /* 0x000f680000000800 */
[----:B------:R-:W5:Y:S01]  /*0da0*/  LDS R42, [R24+0x3c0] ;  /* 0x0003c000182a7984 */ /* 0x000f620000000800 */
[----:B------:R-:W-:-:S04]  /*0db0*/  FMUL R43, R43, R14 ;  /* 0x0000000e2b2b7220 */ /* 0x000fc80000400000 */
[----:B------:R-:W-:Y:S01]  /*0dc0*/  FMUL R43, R43, UR7 ;  /* 0x000000072b2b7c20 */ /* 0x000fe20008400000 */
[-C--:B0-----:R-:W-:Y:S01]  /*0dd0*/  FMUL R37, R37, R14.reuse ;  /* 0x0000000e25257220 */ /* 0x081fe20000400000 */
[-C--:B-1----:R-:W-:Y:S02]  /*0de0*/  FMUL R39, R39, R14.reuse ;  /* 0x0000000e27277220 */ /* 0x082fe40000400000 */
[----:B------:R-:W-:Y:S02]  /*0df0*/  FMUL R43, R43, R9 ;  /* 0x000000092b2b7220 */ /* 0x000fe40000400000 */
[----:B------:R-:W-:Y:S01]  /*0e00*/  FMUL R39, R39, UR7 ;  /* 0x0000000727277c20 */ /* 0x000fe20008400000 */
[----:B--2---:R-:W-:Y:S01]  /*0e10*/  FMUL R41, R41, R14 ;  /* 0x0000000e29297220 */ /* 0x004fe20000400000 */
[----:B------:R-:W-:Y:S01]  /*0e20*/  FMUL R37, R37, UR7 ;  /* 0x0000000725257c20 */ /* 0x000fe20008400000 */
[----:B------:R-:W-:Y:S01]  /*0e30*/  FFMA R38, R33, R43, R38 ;  /* 0x0000002b21267223 */ /* 0x000fe20000000026 */
[----:B------:R-:W-:Y:S01]  /*0e40*/  FMUL R39, R39, R10 ;  /* 0x0000000a27277220 */ /* 0x000fe20000400000 */
[-C--:B---3--:R-:W-:Y:S01]  /*0e50*/  FMUL R13, R8, R15.reuse ;  /* 0x0000000f080d7220 */ /* 0x088fe20000400000 */
[----:B------:R-:W-:Y:S01]  /*0e60*/  FMUL R8, R41, UR7 ;  /* 0x0000000729087c20 */ /* 0x000fe20008400000 */
[----:B----4-:R-:W-:-:S02]  /*0e70*/  FMUL R14, R12, R15 ;  /* 0x0000000f0c0e7220 */ /* 0x010fc40000400000 */
[----:B------:R-:W-:Y:S01]  /*0e80*/  FMUL R12, R13, UR7 ;  /* 0x000000070d0c7c20 */ /* 0x000fe20008400000 */
[----:B------:R-:W-:Y:S01]  /*0e90*/  FMUL R37, R37, R11 ;  /* 0x0000000b25257220 */ /* 0x000fe20000400000 */
[C---:B------:R-:W-:Y:S01]  /*0ea0*/  FFMA R38, R33.reuse, R39, R38 ;  /* 0x0000002721267223 */ /* 0x040fe20000000026 */
[----:B------:R-:W-:Y:S01]  /*0eb0*/  FMUL R8, R8, R11 ;  /* 0x0000000b08087220 */ /* 0x000fe20000400000 */
[----:B------:R-:W-:Y:S01]  /*0ec0*/  FMUL R14, R14, UR7 ;  /* 0x000000070e0e7c20 */ /* 0x000fe20008400000 */
[----:B------:R-:W-:Y:S01]  /*0ed0*/  FMUL R13, R12, R9 ;  /* 0x000000090c0d7220 */ /* 0x000fe20000400000 */
[C---:B------:R-:W-:Y:S01]  /*0ee0*/  FFMA R44, R33.reuse, R37, R44 ;  /* 0x00000025212c7223 */ /* 0x040fe2000000002c */
[C---:B------:R-:W-:Y:S01]  /*0ef0*/  FFMA R8, R33.reuse, R8, R38 ;  /* 0x0000000821087223 */ /* 0x040fe20000000026 */
[----:B------:R-:W-:Y:S01]  /*0f00*/  FMUL R9, R14, R9 ;  /* 0x000000090e097220 */ /* 0x000fe20000400000 */
[-C--:B-----5:R-:W-:Y:S01]  /*0f10*/  FMUL R34, R34, R15.reuse ;  /* 0x0000000f22227220 */ /* 0x0a0fe20000400000 */
[----:B------:R-:W-:Y:S01]  /*0f20*/  FMUL R36, R36, R15 ;  /* 0x0000000f24247220 */ /* 0x000fe20000400000 */
[C---:B------:R-:W-:Y:S01]  /*0f30*/  FFMA R44, R33.reuse, R13, R44 ;  /* 0x0000000d212c7223 */ /* 0x040fe2000000002c */
[----:B------:R-:W-:Y:S01]  /*0f40*/  FFMA R8, R33, R9, R8 ;  /* 0x0000000921087223 */ /* 0x000fe20000000008 */
[----:B------:R-:W-:Y:S01]  /*0f50*/  FMUL R13, R34, UR7 ;  /* 0x00000007220d7c20 */ /* 0x000fe20008400000 */
[----:B------:R-:W-:Y:S01]  /*0f60*/  FMUL R9, R36, UR7 ;  /* 0x0000000724097c20 */ /* 0x000fe20008400000 */
[-C--:B------:R-:W-:Y:S01]  /*0f70*/  FMUL R40, R40, R15.reuse ;  /* 0x0000000f28287220 */ /* 0x080fe20000400000 */
[----:B------:R-:W-:Y:S01]  /*0f80*/  FMUL R42, R42, R15 ;  /* 0x0000000f2a2a7220 */ /* 0x000fe20000400000 */
[-C--:B------:R-:W-:Y:S01]  /*0f90*/  FMUL R13, R13, R10.reuse ;  /* 0x0000000a0d0d7220 */ /* 0x080fe20000400000 */
[----:B------:R-:W-:Y:S01]  /*0fa0*/  FMUL R9, R9, R10 ;  /* 0x0000000a09097220 */ /* 0x000fe20000400000 */
[----:B------:R-:W-:Y:S01]  /*0fb0*/  FMUL R40, R40, UR7 ;  /* 0x0000000728287c20 */ /* 0x000fe20008400000 */
[----:B------:R-:W-:Y:S01]  /*0fc0*/  FMUL R42, R42, UR7 ;  /* 0x000000072a2a7c20 */ /* 0x000fe20008400000 */
[C---:B------:R-:W-:Y:S01]  /*0fd0*/  FFMA R8, R33.reuse, R13, R8 ;  /* 0x0000000d21087223 */ /* 0x040fe20000000008 */
[----:B------:R-:W-:Y:S01]  /*0fe0*/  FFMA R44, R33, R9, R44 ;  /* 0x00000009212c7223 */ /* 0x000fe2000000002c */
[-C--:B------:R-:W-:Y:S01]  /*0ff0*/  FMUL R35, R40, R11.reuse ;  /* 0x0000000b28237220 */ /* 0x080fe20000400000 */
[----:B------:R-:W-:Y:S01]  /*1000*/  FMUL R37, R42, R11 ;  /* 0x0000000b2a257220 */ /* 0x000fe20000400000 */
[----:B------:R-:W-:-:S02]  /*1010*/  IADD3 R10, PT, PT, R27, 0x20, RZ ;  /* 0x000000201b0a7810 */ /* 0x000fc40007ffe0ff */
[C---:B------:R-:W-:Y:S01]  /*1020*/  FFMA R35, R33.reuse, R35, R44 ;  /* 0x0000002321237223 */ /* 0x040fe2000000002c */
[----:B------:R-:W-:Y:S01]  /*1030*/  FFMA R37, R33, R37, R8 ;  /* 0x0000002521257223 */ /* 0x000fe20000000008 */
[----:B------:R-:W-:Y:S01]  /*1040*/  IADD3 R33, PT, PT, -R28, -0x1, RZ ;  /* 0xffffffff1c217810 */ /* 0x000fe20007ffe1ff */
[----:B------:R-:W-:Y:S06]  /*1050*/  BAR.SYNC.DEFER_BLOCKING 0x0 ;  /* 0x0000000000007b1d */ /* 0x000fec0000010000 */
[----:B------:R-:W-:Y:S05]  /*1060*/  @!P1 BRA `(.L_x_5) ;  /* 0x00000000003c9947 */ /* 0x000fea0003800000 */
[----:B------:R-:W-:Y:S01]  /*1070*/  IADD3 R9, PT, PT, R33, 0x21, RZ ;  /* 0x0000002121097810 */ /* 0x000fe20007ffe0ff */
[----:B------:R-:W-:Y:S01]  /*1080*/  BSSY.RECONVERGENT B1, `(.L_x_6) ;  /* 0x000000c000017945 */ /* 0x000fe20003800200 */
[----:B------:R-:W-:Y:S02]  /*1090*/  IADD3 R8, PT, PT, R28, 0x1, RZ ;  /* 0x000000011c087810 */ /* 0x000fe40007ffe0ff */
[----:B------:R-:W-:Y:S02]  /*10a0*/  ISETP.LE.U32.AND P3, PT, R9, UR9, PT ;  /* 0x0000000909007c0c */ /* 0x000fe4000bf63070 */
[----:B------:R-:W-:Y:S02]  /*10b0*/  LOP3.LUT R9, R4, 0xffff, RZ, 0xc0, !PT ;  /* 0x0000ffff04097812 */ /* 0x000fe400078ec0ff */
[----:B------:R-:W-:Y:S02]  /*10c0*/  ISETP.LT.OR P3, PT, R8, UR10, P3 ;  /* 0x0000000a08007c0c */ /* 0x000fe40009f61670 */
[----:B------:R-:W-:-:S02]  /*10d0*/  MOV R8, RZ ;  /* 0x000000ff00087202 */ /* 0x000fc40000000f00 */
[----:B------:R-:W-:-:S13]  /*10e0*/  ISETP.LT.U32.OR P3, PT, R9, 0xffe0, P3 ;  /* 0x0000ffe00900780c */ /* 0x000fda0001f61470 */
[----:B------:R-:W-:Y:S05]  /*10f0*/  @P3 BRA `(.L_x_7) ;  /* 0x0000000000103947 */ /* 0x000fea0003800000 */
[----:B------:R-:W0:Y:S01]  /*1100*/  LDC.64 R8, c[0x0][0x380] ;  /* 0x0000e000ff087b82 */ /* 0x000e220000000a00 */
[----:B------:R-:W-:-:S05]  /*1110*/  IADD3 R11, PT, PT, R32, -0x1, RZ ;  /* 0xffffffff200b7810 */ /* 0x000fca0007ffe0ff */
[----:B0-----:R-:W-:-:S06]  /*1120*/  IMAD.WIDE R8, R11, 0x4, R8 ;  /* 0x000000040b087825 */ /* 0x001fcc00078e0208 */
[----:B------:R0:W5:Y:S02]  /*1130*/  LDG.E.CONSTANT R8, desc[UR12][R8.64] ;  /* 0x0000000c08087981 */ /* 0x000164000c1e9900 */
.L_x_7:
[----:B------:R-:W-:Y:S05]  /*1140*/  BSYNC.RECONVERGENT B1 ;  /* 0x0000000000017941 */ /* 0x000fea0003800200 */
.L_x_6:
[----:B-----5:R1:W-:Y:S02]  /*1150*/  STS [R23], R8 ;  /* 0x0000000817007388 */ /* 0x0203e40000000800 */
.L_x_5:
[----:B------:R-:W-:Y:S05]  /*1160*/  BSYNC.RECONVERGENT B0 ;  /* 0x0000000000007941 */ /* 0x000fea0003800200 */
.L_x_4:
[----:B------:R-:W-:Y:S01]  /*1170*/  ISETP.NE.AND P3, PT, R10, 0x60, PT ;  /* 0x000000600a00780c */ /* 0x000fe20003f65270 */
[----:B------:R-:W2:Y:S03]  /*1180*/  @P2 LDG.E.CONSTANT R39, desc[UR12][R30.64] ;  /* 0x0000000c1e272981 */ /* 0x000ea6000c1e9900 */
[----:B------:R-:W-:Y:S01]  /*1190*/  ISETP.NE.OR P3, PT, R29, RZ, !P3 ;  /* 0x000000ff1d00720c */ /* 0x000fe20005f65670 */
[----:B------:R-:W3:Y:S04]  /*11a0*/  @P0 LDG.E.CONSTANT R41, desc[UR12][R16.64] ;  /* 0x0000000c10290981 */ /* 0x000ee8000c1e9900 */
[----:B------:R-:W4:Y:S08]  /*11b0*/  @!P4 LDG.E.CONSTANT R42, desc[UR12][R18.64] ;  /* 0x0000000c122ac981 */ /* 0x000f30000c1e9900 */
[----:B------:R-:W5:Y:S01]  /*11c0*/  @!P3 LDG.E.CONSTANT R36, desc[UR12][R20.64+0x18] ;  /* 0x0000180c1424b981 */ /* 0x000f62000c1e9900 */
[----:B------:R-:W-:Y:S03]  /*11d0*/  BSSY.RECONVERGENT B0, `(.L_x_8) ;  /* 0x0000094000007945 */ /* 0x000fe60003800200 */
[----:B--2---:R-:W-:Y:S04]  /*11e0*/  @P2 STS [R22], R39 ;  /* 0x0000002716002388 */ /* 0x004fe80000000800 */
[----:B-----5:R-:W-:Y:S04]  /*11f0*/  @!P3 STS [R7], R36 ;  /* 0x000000240700b388 */ /* 0x020fe80000000800 */
[----:B---3--:R-:W-:Y:S04]  /*1200*/  @P0 STS [R6], R41 ;  /* 0x0000002906000388 */ /* 0x008fe80000000800 */
[----:B----4-:R-:W-:Y:S01]  /*1210*/  @!P4 STS [R5], R42 ;  /* 0x0000002a0500c388 */ /* 0x010fe20000000800 */
[----:B------:R-:W-:Y:S06]  /*1220*/  BAR.SYNC.DEFER_BLOCKING 0x0 ;  /* 0x0000000000007b1d */ /* 0x000fec0000010000 */
[----:B01----:R-:W0:Y:S04]  /*1230*/  LDS.128 R8, [UR6+0x450] ;  /* 0x00045006ff087984 */ /* 0x003e280008000c00 */
[----:B------:R-:W-:Y:S04]  /*1240*/  LDS.128 R12, [UR6+0x440] ;  /* 0x00044006ff0c7984 */ /* 0x000fe80008000c00 */
[----:B------:R-:W1:Y:S04]  /*1250*/  LDS R40, [R24+0x88] ;  /* 0x0000880018287984 */ /* 0x000e680000000800 */
[----:B------:R-:W2:Y:S04]  /*1260*/  LDS R38, [R24] ;  /* 0x0000000018267984 */ /* 0x000ea80000000800 */
[----:B------:R-:W3:Y:S04]  /*1270*/  LDS R43, [R24+0x4] ;  /* 0x00000400182b7984 */ /* 0x000ee80000000800 */
[----:B------:R-:W4:Y:S04]  /*1280*/  LDS R45, [R24+0x8c] ;  /* 0x00008c00182d7984 */ /* 0x000f280000000800 */
[----:B------:R-:W5:Y:S04]  /*1290*/  LDS R39, [R24+0x8] ;  /* 0x0000080018277984 */ /* 0x000f680000000800 */
[----:B------:R-:W5:Y:S04]  /*12a0*/  LDS R34, [R5] ;  /* 0x0000000005227984 */ /* 0x000f680000000800 */
[----:B------:R-:W5:Y:S04]  /*12b0*/  LDS R41, [R24+0x90] ;  /* 0x0000900018297984 */ /* 0x000f680000000800 */
[----:B------:R-:W5:Y:S01]  /*12c0*/  LDS R36, [R24+0x198] ;  /* 0x0001980018247984 */ /* 0x000f620000000800 */
[----:B0-----:R-:W-:-:S03]  /*12d0*/  R2UR UR7, R8 ;  /* 0x00000000080772ca */ /* 0x001fc600000e0000 */
[----:B------:R-:W0:Y:S01]  /*12e0*/  LDS R8, [R24+0x110] ;  /* 0x0001100018087984 */ /* 0x000e220000000800 */
[-C--:B-1----:R-:W-:Y:S01]  /*12f0*/  FMUL R40, R40, R12.reuse ;  /* 0x0000000c28287220 */ /* 0x082fe20000400000 */
[----:B--2---:R-:W-:-:S08]  /*1300*/  FMUL R38, R38, R12 ;  /* 0x0000000c26267220 */ /* 0x004fd00000400000 */
[----:B------:R-:W-:Y:S01]  /*1310*/  FMUL R40, R40, UR7 ;  /* 0x0000000728287c20 */ /* 0x000fe20008400000 */
[----:B------:R-:W-:Y:S01]  /*1320*/  FMUL R38, R38, UR7 ;  /* 0x0000000726267c20 */ /* 0x000fe20008400000 */
[-C--:B---3--:R-:W-:Y:S02]  /*1330*/  FMUL R43, R43, R12.reuse ;  /* 0x0000000c2b2b7220 */ /* 0x088fe40000400000 */
[-C--:B------:R-:W-:Y:S01]  /*1340*/  FMUL R40, R40, R9.reuse ;  /* 0x0000000928287220 */ /* 0x080fe20000400000 */
[-C--:B----4-:R-:W-:Y:S01]  /*1350*/  FMUL R45, R45, R12.reuse ;  /* 0x0000000c2d2d7220 */ /* 0x090fe20000400000 */
[----:B------:R-:W-:Y:S01]  /*1360*/  FMUL R38, R38, R9 ;  /* 0x0000000926267220 */ /* 0x000fe20000400000 */
[----:B------:R-:W-:Y:S01]  /*1370*/  FMUL R43, R43, UR7 ;  /* 0x000000072b2b7c20 */ /* 0x000fe20008400000 */
[----:B-----5:R-:W-:Y:S01]  /*1380*/  FMUL R39, R39, R12 ;  /* 0x0000000c27277220 */ /* 0x020fe20000400000 */
[----:B------:R-:W-:Y:S02]  /*1390*/  FMUL R45, R45, UR7 ;  /* 0x000000072d2d7c20 */ /* 0x000fe40008400000 */
[----:B------:R-:W-:Y:S01]  /*13a0*/  FMUL R43, R43, R10 ;  /* 0x0000000a2b2b7220 */ /* 0x000fe20000400000 */
[C---:B------:R-:W-:Y:S01]  /*13b0*/  FFMA R37, R34.reuse, R40, R37 ;  /* 0x0000002822257223 */ /* 0x040fe20000000025 */
[----:B------:R-:W-:Y:S01]  /*13c0*/  FMUL R40, R39, UR7 ;  /* 0x0000000727287c20 */ /* 0x000fe20008400000 */
[----:B------:R-:W-:Y:S01]  /*13d0*/  FFMA R35, R34, R38, R35 ;  /* 0x0000002622237223 */ /* 0x000fe20000000023 */
[----:B------:R-:W-:Y:S01]  /*13e0*/  FMUL R41, R41, R12 ;  /* 0x0000000c29297220 */ /* 0x000fe20000400000 */
[----:B------:R-:W-:Y:S01]  /*13f0*/  FMUL R38, R45, R10 ;  /* 0x0000000a2d267220 */ /* 0x000fe20000400000 */
[----:B------:R-:W1:Y:S01]  /*1400*/  LDS R12, [R24+0x114] ;  /* 0x00011400180c7984 */ /* 0x000e620000000800 */
[----:B------:R-:W-:Y:S01]  /*1410*/  FMUL R40, R40, R11 ;  /* 0x0000000b28287220 */ /* 0x000fe20000400000 */
[----:B------:R-:W-:Y:S01]  /*1420*/  FMUL R42, R41, UR7 ;  /* 0x00000007292a7c20 */ /* 0x000fe20008400000 */
[C---:B------:R-:W-:Y:S01]  /*1430*/  FFMA R35, R34.reuse, R43, R35 ;  /* 0x0000002b22237223 */ /* 0x040fe20000000023 */
[----:B------:R-:W-:-:S02]  /*1440*/  FFMA R37, R34, R38, R37 ;  /* 0x0000002622257223 */ /* 0x000fc40000000025 */
[----:B------:R-:W-:Y:S01]  /*1450*/  FMUL R42, R42, R11 ;  /* 0x0000000b2a2a7220 */ /* 0x000fe20000400000 */
[----:B------:R-:W-:Y:S01]  /*1460*/  FFMA R41, R34, R40, R35 ;  /* 0x0000002822297223 */ /* 0x000fe20000000023 */
[----:B------:R-:W2:Y:S01]  /*1470*/  LDS R38, [R24+0x19c] ;  /* 0x00019c0018267984 */ /* 0x000ea20000000800 */
[-C--:B------:R-:W-:Y:S01]  /*1480*/  FMUL R36, R36, R13.reuse ;  /* 0x0000000d24247220 */ /* 0x080fe20000400000 */
[----:B------:R-:W-:Y:S02]  /*1490*/  FFMA R39, R34, R42, R37 ;  /* 0x0000002a22277223 */ /* 0x000fe40000000025 */
[----:B------:R-:W3:Y:S01]  /*14a0*/  LDS R40, [R24+0x118] ;  /* 0x0001180018287984 */ /* 0x000ee20000000800 */
[----:B0-----:R-:W-:Y:S01]  /*14b0*/  FMUL R37, R8, R13 ;  /* 0x0000000d08257220 */ /* 0x001fe20000400000 */
[----:B------:R-:W-:Y:S02]  /*14c0*/  FMUL R36, R36, UR7 ;  /* 0x0000000724247c20 */ /* 0x000fe40008400000 */
[----:B------:R-:W0:Y:S04]  /*14d0*/  LDS R8, [R24+0x1a0] ;  /* 0x0001a00018087984 */ /* 0x000e280000000800 */
[----:B------:R-:W4:Y:S01]  /*14e0*/  LDS R35, [R24+0x220] ;  /* 0x0002200018237984 */ /* 0x000f220000000800 */
[----:B------:R-:W-:-:S04]  /*14f0*/  FMUL R36, R36, R9 ;  /* 0x0000000924247220 */ /* 0x000fc80000400000 */
[----:B------:R-:W-:Y:S02]  /*1500*/  FFMA R43, R34, R36, R39 ;  /* 0x00000024222b7223 */ /* 0x000fe40000000027 */
[----:B------:R-:W5:Y:S01]  /*1510*/  LDS R39, [R24+0x228] ;  /* 0x0002280018277984 */ /* 0x000f620000000800 */
[----:B------:R-:W-:-:S03]  /*1520*/  FMUL R42, R37, UR7 ;  /* 0x00000007252a7c20 */ /* 0x000fc60008400000 */
[----:B------:R-:W5:Y:S01]  /*1530*/  LDS R37, [R24+0x224] ;  /* 0x0002240018257984 */ /* 0x000f620000000800 */
[----:B------:R-:W-:Y:S01]  /*1540*/  FMUL R42, R42, R9 ;  /* 0x000000092a2a7220 */ /* 0x000fe20000400000 */
[----:B-1----:R-:W-:-:S03]  /*1550*/  FMUL R12, R12, R13 ;  /* 0x0000000d0c0c7220 */ /* 0x002fc60000400000 */
[----:B------:R-:W-:Y:S02]  /*1560*/  FFMA R41, R34, R42, R41 ;  /* 0x0000002a22297223 */ /* 0x000fe40000000029 */
[----:B------:R-:W-:Y:S01]  /*1570*/  LDS R42, [R24+0x3c0] ;  /* 0x0003c000182a7984 */ /* 0x000fe20000000800 */
[----:B------:R-:W-:Y:S01]  /*1580*/  FMUL R45, R12, UR7 ;  /* 0x000000070c2d7c20 */ /* 0x000fe20008400000 */
[----:B--2---:R-:W-:-:S03]  /*1590*/  FMUL R38, R38, R13 ;  /* 0x0000000d26267220 */ /* 0x004fc60000400000 */
[----:B------:R-:W-:Y:S01]  /*15a0*/  FMUL R45, R45, R10 ;  /* 0x0000000a2d2d7220 */ /* 0x000fe20000400000 */
[----:B---3--:R-:W-:Y:S01]  /*15b0*/  FMUL R40, R40, R13 ;  /* 0x0000000d28287220 */ /* 0x008fe20000400000 */
[----:B------:R-:W-:Y:S02]  /*15c0*/  FMUL R38, R38, UR7 ;  /* 0x0000000726267c20 */ /* 0x000fe40008400000 */
[----:B------:R-:W-:Y:S01]  /*15d0*/  FFMA R45, R34, R45, R41 ;  /* 0x0000002d222d7223 */ /* 0x000fe20000000029 */
[----:B0-----:R-:W-:Y:S01]  /*15e0*/  FMUL R8, R8, R13 ;  /* 0x0000000d08087220 */ /* 0x001fe20000400000 */
[----:B------:R-:W-:Y:S01]  /*15f0*/  FMUL R40, R40, UR7 ;  /* 0x0000000728287c20 */ /* 0x000fe20008400000 */
[----:B------:R-:W0:Y:S01]  /*1600*/  LDS R41, [R24+0x2a8] ;  /* 0x0002a80018297984 */ /* 0x000e220000000800 */
[----:B----4-:R-:W-:Y:S01]  /*1610*/  FMUL R35, R35, R14 ;  /* 0x0000000e23237220 */ /* 0x010fe20000400000 */
[----:B------:R-:W-:Y:S01]  /*1620*/  FMUL R8, R8, UR7 ;  /* 0x0000000708087c20 */ /* 0x000fe20008400000 */
[----:B------:R-:W-:Y:S01]  /*1630*/  FMUL R38, R38, R10 ;  /* 0x0000000a26267220 */ /* 0x000fe20000400000 */
[-C--:B------:R-:W-:Y:S01]  /*1640*/  FMUL R40, R40, R11.reuse ;  /* 0x0000000b28287220 */ /* 0x080fe20000400000 */
[----:B------:R-:W-:Y:S01]  /*1650*/  FMUL R12, R35, UR7 ;  /* 0x00000007230c7c20 */ /* 0x000fe20008400000 */
[----:B------:R-:W1:Y:S01]  /*1660*/  LDS R13, [R24+0x2ac] ;  /* 0x0002ac00180d7984 */ /* 0x000e620000000800 */
[----:B------:R-:W-:Y:S01]  /*1670*/  FMUL R8, R8, R11 ;  /* 0x0000000b08087220 */ /* 0x000fe20000400000 */
[----:B------:R-:W-:Y:S01]  /*1680*/  FFMA R43, R34, R38, R43 ;  /* 0x00000026222b7223 */ /* 0x000fe2000000002b */
[----:B------:R-:W-:Y:S01]  /*1690*/  FMUL R12, R12, R9 ;  /* 0x000000090c0c7220 */ /* 0x000fe20000400000 */
[C---:B------:R-:W-:Y:S01]  /*16a0*/  FFMA R45, R34.reuse, R40, R45 ;  /* 0x00000028222d7223 */ /* 0x040fe2000000002d */
[----:B-----5:R-:W-:Y:S01]  /*16b0*/  FMUL R39, R39, R14 ;  /* 0x0000000e27277220 */ /* 0x020fe20000400000 */
[----:B------:R-:W2:Y:S01]  /*16c0*/  LDS R35, [R24+0x2b0] ;  /* 0x0002b00018237984 */ /* 0x000ea20000000800 */
[C---:B------:R-:W-:Y:S01]  /*16d0*/  FFMA R43, R34.reuse, R8, R43 ;  /* 0x00000008222b7223 */ /* 0x040fe2000000002b */
[----:B------:R-:W-:Y:S01]  /*16e0*/  FFMA R45, R34, R12, R45 ;  /* 0x0000000c222d7223 */ /* 0x000fe2000000002d */
[----:B------:R-:W-:Y:S01]  /*16f0*/  FMUL R36, R39, UR7 ;  /* 0x0000000727247c20 */ /* 0x000fe20008400000 */
[----:B------:R-:W3:Y:S04]  /*1700*/  LDS R8, [R24+0x330] ;  /* 0x0003300018087984 */ /* 0x000ee80000000800 */
[----:B------:R-:W4:Y:S01]  /*1710*/  LDS R12, [R24+0x3b8] ;  /* 0x0003b800180c7984 */ /* 0x000f220000000800 */
[----:B------:R-:W-:-:S03]  /*1720*/  FMUL R39, R36, R11 ;  /* 0x0000000b24277220 */ /* 0x000fc60000400000 */
[----:B------:R-:W5:Y:S04]  /*1730*/  LDS R38, [R24+0x334] ;  /* 0x0003340018267984 */ /* 0x000f680000000800 */
[----:B------:R-:W5:Y:S04]  /*1740*/  LDS R36, [R24+0x3bc] ;  /* 0x0003bc0018247984 */ /* 0x000f680000000800 */
[----:B------:R-:W5:Y:S01]  /*1750*/  LDS R40, [R24+0x338] ;  /* 0x0003380018287984 */ /* 0x000f620000000800 */
[----:B------:R-:W-:-:S04]  /*1760*/  FMUL R37, R37, R14 ;  /* 0x0000000e25257220 */ /* 0x000fc80000400000 */
[----:B------:R-:W-:Y:S01]  /*1770*/  FMUL R37, R37, UR7 ;  /* 0x0000000725257c20 */ /* 0x000fe20008400000 */
[----:B0-----:R-:W-:-:S03]  /*1780*/  FMUL R41, R41, R14 ;  /* 0x0000000e29297220 */ /* 0x001fc60000400000 */
[----:B------:R-:W-:Y:S01]  /*1790*/  FMUL R37, R37, R10 ;  /* 0x0000000a25257220 */ /* 0x000fe20000400000 */
[----:B------:R-:W-:-:S03]  /*17a0*/  FMUL R44, R41, UR7 ;  /* 0x00000007292c7c20 */ /* 0x000fc60008400000 */
[----:B------:R-:W-:Y:S01]  /*17b0*/  FFMA R37, R34, R37, R45 ;  /* 0x0000002522257223 */ /* 0x000fe2000000002d */
[-C--:B-1----:R-:W-:Y:S01]  /*17c0*/  FMUL R13, R13, R14.reuse ;  /* 0x0000000e0d0d7220 */ /* 0x082fe20000400000 */
[----:B------:R-:W-:Y:S02]  /*17d0*/  FMUL R44, R44, R9 ;  /* 0x000000092c2c7220 */ /* 0x000fe40000400000 */
[C---:B------:R-:W-:Y:S01]  /*17e0*/  FFMA R37, R34.reuse, R39, R37 ;  /* 0x0000002722257223 */ /* 0x040fe20000000025 */
[----:B------:R-:W-:Y:S01]  /*17f0*/  FMUL R39, R13, UR7 ;  /* 0x000000070d277c20 */ /* 0x000fe20008400000 */
[----:B--2---:R-:W-:Y:S01]  /*1800*/  FMUL R35, R35, R14 ;  /* 0x0000000e23237220 */ /* 0x004fe20000400000 */
[----:B------:R-:W-:Y:S02]  /*1810*/  FFMA R13, R34, R44, R43 ;  /* 0x0000002c220d7223 */ /* 0x000fe4000000002b */
[----:B------:R-:W-:Y:S01]  /*1820*/  FMUL R44, R39, R10 ;  /* 0x0000000a272c7220 */ /* 0x000fe20000400000 */
[-C--:B---3--:R-:W-:Y:S01]  /*1830*/  FMUL R14, R8, R15.reuse ;  /* 0x0000000f080e7220 */ /* 0x088fe20000400000 */
[----:B------:R-:W-:Y:S01]  /*1840*/  FMUL R8, R35, UR7 ;  /* 0x0000000723087c20 */ /* 0x000fe20008400000 */
[----:B----4-:R-:W-:-:S02]  /*1850*/  FMUL R12, R12, R15 ;  /* 0x0000000f0c0c7220 */ /* 0x010fc40000400000 */
[----:B------:R-:W-:Y:S01]  /*1860*/  FMUL R14, R14, UR7 ;  /* 0x000000070e0e7c20 */ /* 0x000fe20008400000 */
[----:B------:R-:W-:Y:S01]  /*1870*/  FFMA R13, R34, R44, R13 ;  /* 0x0000002c220d7223 */ /* 0x000fe2000000000d */
[----:B------:R-:W-:Y:S01]  /*1880*/  FMUL R12, R12, UR7 ;  /* 0x000000070c0c7c20 */ /* 0x000fe20008400000 */
[----:B-----5:R-:W-:Y:S01]  /*1890*/  FMUL R38, R38, R15 ;  /* 0x0000000f26267220 */ /* 0x020fe20000400000 */
[----:B------:R-:W-:Y:S01]  /*18a0*/  FMUL R8, R8, R11 ;  /* 0x0000000b08087220 */ /* 0x000fe20000400000 */
[----:B------:R-:W-:Y:S01]  /*18b0*/  FMUL R36, R36, R15 ;  /* 0x0000000f24247220 */ /* 0x000fe20000400000 */
[-C--:B------:R-:W-:Y:S01]  /*18c0*/  FMUL R14, R14, R9.reuse ;  /* 0x000000090e0e7220 */ /* 0x080fe20000400000 */
[----:B------:R-:W-:Y:S01]  /*18d0*/  FMUL R12, R12, R9 ;  /* 0x000000090c0c7220 */ /* 0x000fe20000400000 */
[----:B------:R-:W-:Y:S01]  /*18e0*/  FMUL R9, R38, UR7 ;  /* 0x0000000726097c20 */ /* 0x000fe20008400000 */
[----:B------:R-:W-:Y:S01]  /*18f0*/  FFMA R13, R34, R8, R13 ;  /* 0x00000008220d7223 */ /* 0x000fe2000000000d */
[----:B------:R-:W-:Y:S01]  /*1900*/  FMUL R35, R36, UR7 ;  /* 0x0000000724237c20 */ /* 0x000fe20008400000 */
[-C--:B------:R-:W-:Y:S01]  /*1910*/  FMUL R40, R40, R15.reuse ;  /* 0x0000000f28287220 */ /* 0x080fe20000400000 */
[----:B------:R-:W-:Y:S01]  /*1920*/  FMUL R42, R42, R15 ;  /* 0x0000000f2a2a7220 */ /* 0x000fe20000400000 */
[----:B------:R-:W-:Y:S01]  /*1930*/  FMUL R9, R9, R10 ;  /* 0x0000000a09097220 */ /* 0x000fe20000400000 */
[C---:B------:R-:W-:Y:S01]  /*1940*/  FFMA R37, R34.reuse, R14, R37 ;  /* 0x0000000e22257223 */ /* 0x040fe20000000025 */
[----:B------:R-:W-:Y:S01]  /*1950*/  FFMA R13, R34, R12, R13 ;  /* 0x0000000c220d7223 */ /* 0x000fe2000000000d */
        /* <DEDUP_REMOVED lines=10> */
[----:B------:R-:W-:Y:S06]  /*1a00*/  BAR.SYNC.DEFER_BLOCKING 0x0 ;  /* 0x0000000000007b1d */ /* 0x000fec0000010000 */
[----:B------:R-:W-:Y:S05]  /*1a10*/  @!P1 BRA `(.L_x_9) ;  /* 0x00000000003c9947 */ /* 0x000fea0003800000 */
[----:B------:R-:W-:Y:S01]  /*1a20*/  IADD3 R33, PT, PT, R33, 0x20, RZ ;  /* 0x0000002021217810 */ /* 0x000fe20007ffe0ff */
[----:B------:R-:W-:Y:S01]  /*1a30*/  BSSY.RECONVERGENT B1, `(.L_x_10) ;  /* 0x000000c000017945 */ /* 0x000fe20003800200 */
[----:B------:R-:W-:Y:S02]  /*1a40*/  IADD3 R8, PT, PT, R28, 0x2, RZ ;  /* 0x000000021c087810 */ /* 0x000fe40007ffe0ff */
[----:B------:R-:W-:Y:S02]  /*1a50*/  ISETP.LE.U32.AND P3, PT, R33, UR9, PT ;  /* 0x0000000921007c0c */ /* 0x000fe4000bf63070 */
[----:B------:R-:W-:Y:S02]  /*1a60*/  LOP3.LUT R9, R4, 0xffff, RZ, 0xc0, !PT ;  /* 0x0000ffff04097812 */ /* 0x000fe400078ec0ff */
[----:B------:R-:W-:Y:S01]  /*1a70*/  ISETP.LT.OR P3, PT, R8, UR10, P3 ;  /* 0x0000000a08007c0c */ /* 0x000fe20009f61670 */
[----:B------:R-:W-:-:S03]  /*1a80*/  HFMA2 R8, -RZ, RZ, 0, 0 ;  /* 0x00000000ff087431 */ /* 0x000fc600000001ff */
[----:B------:R-:W-:-:S13]  /*1a90*/  ISETP.LT.U32.OR P3, PT, R9, 0xffe0, P3 ;  /* 0x0000ffe00900780c */ /* 0x000fda0001f61470 */
[----:B------:R-:W-:Y:S05]  /*1aa0*/  @P3 BRA `(.L_x_11) ;  /* 0x0000000000103947 */ /* 0x000fea0003800000 */
[----:B------:R-:W0:Y:S01]  /*1ab0*/  LDC.64 R8, c[0x0][0x380] ;  /* 0x0000e000ff087b82 */ /* 0x000e220000000a00 */
[----:B------:R-:W-:-:S05]  /*1ac0*/  IADD3 R11, PT, PT, R32, 0x1f, RZ ;  /* 0x0000001f200b7810 */ /* 0x000fca0007ffe0ff */
[----:B0-----:R-:W-:-:S06]  /*1ad0*/  IMAD.WIDE R8, R11, 0x4, R8 ;  /* 0x000000040b087825 */ /* 0x001fcc00078e0208 */
[----:B------:R0:W5:Y:S02]  /*1ae0*/  LDG.E.CONSTANT R8, desc[UR12][R8.64] ;  /* 0x0000000c08087981 */ /* 0x000164000c1e9900 */
.L_x_11:
[----:B------:R-:W-:Y:S05]  /*1af0*/  BSYNC.RECONVERGENT B1 ;  /* 0x0000000000017941 */ /* 0x000fea0003800200 */
.L_x_10:
[----:B-----5:R1:W-:Y:S02]  /*1b00*/  STS [R23], R8 ;  /* 0x0000000817007388 */ /* 0x0203e40000000800 */
.L_x_9:
[----:B------:R-:W-:Y:S05]  /*1b10*/  BSYNC.RECONVERGENT B0 ;  /* 0x0000000000007941 */ /* 0x000fea0003800200 */
.L_x_8:
[----:B------:R-:W-:Y:S01]  /*1b20*/  ISETP.NE.AND P3, PT, R10, 0x60, PT ;  /* 0x000000600a00780c */ /* 0x000fe20003f65270 */
[----:B------:R-:W2:Y:S03]  /*1b30*/  @P2 LDG.E.CONSTANT R31, desc[UR12][R30.64] ;  /* 0x0000000c1e1f2981 */ /* 0x000ea6000c1e9900 */
[----:B------:R-:W-:Y:S01]  /*1b40*/  ISETP.NE.OR P3, PT, R29, RZ, !P3 ;  /* 0x000000ff1d00720c */ /* 0x000fe20005f65670 */
[----:B------:R-:W3:Y:S04]  /*1b50*/  @P0 LDG.E.CONSTANT R33, desc[UR12][R16.64] ;  /* 0x0000000c10210981 */ /* 0x000ee8000c1e9900 */
[----:B------:R-:W4:Y:S08]  /*1b60*/  @!P4 LDG.E.CONSTANT R34, desc[UR12][R18.64] ;  /* 0x0000000c1222c981 */ /* 0x000f30000c1e9900 */
[----:B------:R-:W5:Y:S04]  /*1b70*/  @!P3 LDG.E.CONSTANT R32, desc[UR12][R20.64+0x30] ;  /* 0x0000300c1420b981 */ /* 0x000f68000c1e9900 */
[----:B--2---:R-:W-:Y:S04]  /*1b80*/  @P2 STS [R22], R31 ;  /* 0x0000001f16002388 */ /* 0x004fe80000000800 */
[----:B-----5:R-:W-:Y:S04]  /*1b90*/  @!P3 STS [R7], R32 ;  /* 0x000000200700b388 */ /* 0x020fe80000000800 */
[----:B---3--:R-:W-:Y:S04]  /*1ba0*/  @P0 STS [R6], R33 ;  /* 0x0000002106000388 */ /* 0x008fe80000000800 */
[----:B----4-:R-:W-:Y:S01]  /*1bb0*/  @!P4 STS [R5], R34 ;  /* 0x000000220500c388 */ /* 0x010fe20000000800 */
[----:B------:R-:W-:Y:S06]  /*1bc0*/  BAR.SYNC.DEFER_BLOCKING 0x0 ;  /* 0x0000000000007b1d */ /* 0x000fec0000010000 */
[----:B01----:R-:W0:Y:S04]  /*1bd0*/  LDS.128 R8, [UR6+0x450] ;  /* 0x00045006ff087984 */ /* 0x003e280008000c00 */
        /* <DEDUP_REMOVED lines=9> */
[----:B0-----:R-:W-:-:S03]  /*1c70*/  R2UR UR6, R8 ;  /* 0x00000000080672ca */ /* 0x001fc600000e0000 */
[----:B------:R-:W0:Y:S04]  /*1c80*/  LDS R36, [R24+0x198] ;  /* 0x0001980018247984 */ /* 0x000e280000000800 */
[----:B------:R-:W-:Y:S01]  /*1c90*/  LDS R40, [R24+0x118] ;  /* 0x0001180018287984 */ /* 0x000fe20000000800 */
[-C--:B-1----:R-:W-:Y:S01]  /*1ca0*/  FMUL R43, R43, R12.reuse ;  /* 0x0000000c2b2b7220 */ /* 0x082fe20000400000 */
[----:B--2---:R-:W-:-:S04]  /*1cb0*/  FMUL R45, R45, R12 ;  /* 0x0000000c2d2d7220 */ /* 0x004fc80000400000 */
[----:B------:R-:W-:Y:S01]  /*1cc0*/  FMUL R8, R43, UR6 ;  /* 0x000000062b087c20 */ /* 0x000fe20008400000 */
[----:B------:R-:W-:-:S03]  /*1cd0*/  FMUL R32, R45, UR6 ;  /* 0x000000062d207c20 */ /* 0x000fc60008400000 */
[-C--:B------:R-:W-:Y:S01]  /*1ce0*/  FMUL R8, R8, R9.reuse ;  /* 0x0000000908087220 */ /* 0x080fe20000400000 */
[----:B---3--:R-:W-:Y:S01]  /*1cf0*/  FMUL R41, R41, R12 ;  /* 0x0000000c29297220 */ /* 0x008fe20000400000 */
[----:B------:R-:W-:Y:S02]  /*1d00*/  FMUL R32, R32, R9 ;  /* 0x0000000920207220 */ /* 0x000fe40000400000 */
[C---:B----4-:R-:W-:Y:S01]  /*1d10*/  FFMA R35, R30.reuse, R8, R35 ;  /* 0x000000081e237223 */ /* 0x050fe20000000023 */
[----:B------:R-:W-:Y:S01]  /*1d20*/  FMUL R41, R41, UR6 ;  /* 0x0000000629297c20 */ /* 0x000fe20008400000 */
[----:B------:R-:W1:Y:S01]  /*1d30*/  LDS R8, [R24+0x19c] ;  /* 0x00019c0018087984 */ /* 0x000e620000000800 */
[----:B------:R-:W-:Y:S01]  /*1d40*/  FFMA R37, R30, R32, R37 ;  /* 0x000000201e257223 */ /* 0x000fe20000000025 */
[----:B-----5:R-:W-:Y:S02]  /*1d50*/  FMUL R39, R39, R12 ;  /* 0x0000000c27277220 */ /* 0x020fe40000400000 */
[----:B------:R-:W2:Y:S01]  /*1d60*/  LDS R32, [R24+0x114] ;  /* 0x0001140018207984 */ /* 0x000ea20000000800 */
[----:B------:R-:W-:Y:S01]  /*1d70*/  FMUL R34, R41, R10 ;  /* 0x0000000a29227220 */ /* 0x000fe20000400000 */
[----:B------:R-:W-:-:S03]  /*1d80*/  FMUL R39, R39, UR6 ;  /* 0x0000000627277c20 */ /* 0x000fc60008400000 */
[C---:B------:R-:W-:Y:S01]  /*1d90*/  FFMA R37, R30.reuse, R34, R37 ;  /* 0x000000221e257223 */ /* 0x040fe20000000025 */
[----:B------:R-:W-:Y:S01]  /*1da0*/  FMUL R39, R39, R10 ;  /* 0x0000000a27277220 */ /* 0x000fe20000400000 */
[----:B------:R-:W3:Y:S03]  /*1db0*/  LDS R34, [R24+0x1a0] ;  /* 0x0001a00018227984 */ /* 0x000ee60000000800 */
[----:B------:R-:W-:Y:S01]  /*1dc0*/  FFMA R35, R30, R39, R35 ;  /* 0x000000271e237223 */ /* 0x000fe20000000023 */
[-C--:B------:R-:W-:Y:S02]  /*1dd0*/  FMUL R39, R33, R12.reuse ;  /* 0x0000000c21277220 */ /* 0x080fe40000400000 */
[----:B------:R-:W4:Y:S01]  /*1de0*/  LDS R33, [R24+0x220] ;  /* 0x0002200018217984 */ /* 0x000f220000000800 */
[----:B------:R-:W-:Y:S01]  /*1df0*/  FMUL R31, R31, R12 ;  /* 0x0000000c1f1f7220 */ /* 0x000fe20000400000 */
[----:B------:R-:W-:Y:S01]  /*1e00*/  FMUL R12, R39, UR6 ;  /* 0x00000006270c7c20 */ /* 0x000fe20008400000 */
[----:B------:R-:W-:-:S03]  /*1e10*/  FMUL R39, R38, R13 ;  /* 0x0000000d26277220 */ /* 0x000fc60000400000 */
[----:B------:R-:W-:Y:S01]  /*1e20*/  FMUL R12, R12, R11 ;  /* 0x0000000b0c0c7220 */ /* 0x000fe20000400000 */
[----:B------:R-:W-:Y:S01]  /*1e30*/  FMUL R38, R31, UR6 ;  /* 0x000000061f267c20 */ /* 0x000fe20008400000 */
[----:B0-----:R-:W-:Y:S01]  /*1e40*/  FMUL R36, R36, R13 ;  /* 0x0000000d24247220 */ /* 0x001fe20000400000 */
[----:B------:R-:W-:Y:S01]  /*1e50*/  FMUL R42, R39, UR6 ;  /* 0x00000006272a7c20 */ /* 0x000fe20008400000 */
[----:B------:R-:W-:Y:S01]  /*1e60*/  FFMA R43, R30, R12, R35 ;  /* 0x0000000c1e2b7223 */ /* 0x000fe20000000023 */
[----:B------:R-:W-:Y:S01]  /*1e70*/  FMUL R38, R38, R11 ;  /* 0x0000000b26267220 */ /* 0x000fe20000400000 */
[----:B------:R-:W0:Y:S01]  /*1e80*/  LDS R35, [R24+0x2a8] ;  /* 0x0002a80018237984 */ /* 0x000e220000000800 */
[----:B------:R-:W-:Y:S01]  /*1e90*/  FMUL R36, R36, UR6 ;  /* 0x0000000624247c20 */ /* 0x000fe20008400000 */
[-C--:B------:R-:W-:Y:S02]  /*1ea0*/  FMUL R42, R42, R9.reuse ;  /* 0x000000092a2a7220 */ /* 0x080fe40000400000 */
[----:B------:R-:W5:Y:S01]  /*1eb0*/  LDS R31, [R24+0x2ac] ;  /* 0x0002ac00181f7984 */ /* 0x000f620000000800 */
[----:B------:R-:W-:Y:S01]  /*1ec0*/  FFMA R45, R30, R38, R37 ;  /* 0x000000261e2d7223 */ /* 0x000fe20000000025 */
[----:B------:R-:W-:Y:S01]  /*1ed0*/  FMUL R36, R36, R9 ;  /* 0x0000000924247220 */ /* 0x000fe20000400000 */
[-C--:B-1----:R-:W-:Y:S01]  /*1ee0*/  FMUL R8, R8, R13.reuse ;  /* 0x0000000d08087220 */ /* 0x082fe20000400000 */
[----:B------:R-:W1:Y:S01]  /*1ef0*/  LDS R37, [R24+0x224] ;  /* 0x0002240018257984 */ /* 0x000e620000000800 */
[----:B--2---:R-:W-:-:S02]  /*1f00*/  FMUL R32, R32, R13 ;  /* 0x0000000d20207220 */ /* 0x004fc40000400000 */
[----:B------:R-:W-:Y:S01]  /*1f10*/  FMUL R12, R8, UR6 ;  /* 0x00000006080c7c20 */ /* 0x000fe20008400000 */
[----:B------:R-:W-:Y:S01]  /*1f20*/  FFMA R43, R30, R42, R43 ;  /* 0x0000002a1e2b7223 */ /* 0x000fe2000000002b */
[----:B------:R-:W2:Y:S01]  /*1f30*/  LDS R39, [R24+0x228] ;  /* 0x0002280018277984 */ /* 0x000ea20000000800 */
[----:B------:R-:W-:Y:S01]  /*1f40*/  FMUL R41, R32, UR6 ;  /* 0x0000000620297c20 */ /* 0x000fe20008400000 */
[----:B------:R-:W-:Y:S01]  /*1f50*/  FMUL R12, R12, R10 ;  /* 0x0000000a0c0c7220 */ /* 0x000fe20000400000 */
[----:B------:R-:W-:Y:S01]  /*1f60*/  FFMA R45, R30, R36, R45 ;  /* 0x000000241e2d7223 */ /* 0x000fe2000000002d */
[-C--:B---3--:R-:W-:Y:S01]  /*1f70*/  FMUL R34, R34, R13.reuse ;  /* 0x0000000d22227220 */ /* 0x088fe20000400000 */
[----:B------:R-:W-:Y:S01]  /*1f80*/  FMUL R8, R41, R10 ;  /* 0x0000000a29087220 */ /* 0x000fe20000400000 */
[----:B------:R-:W-:Y:S01]  /*1f90*/  FMUL R40, R40, R13 ;  /* 0x0000000d28287220 */ /* 0x000fe20000400000 */
[----:B------:R-:W3:Y:S01]  /*1fa0*/  LDS R41, [R24+0x2b0] ;  /* 0x0002b00018297984 */ /* 0x000ee20000000800 */
[C---:B------:R-:W-:Y:S01]  /*1fb0*/  FFMA R45, R30.reuse, R12, R45 ;  /* 0x0000000c1e2d7223 */ /* 0x040fe2000000002d */
[----:B------:R-:W-:Y:S01]  /*1fc0*/  FFMA R43, R30, R8, R43 ;  /* 0x000000081e2b7223 */ /* 0x000fe2000000002b */
[----:B----4-:R-:W-:Y:S01]  /*1fd0*/  FMUL R33, R33, R14 ;  /* 0x0000000e21217220 */ /* 0x010fe20000400000 */
[----:B------:R-:W4:Y:S01]  /*1fe0*/  LDS R12, [R24+0x330] ;  /* 0x00033000180c7984 */ /* 0x000f220000000800 */
[----:B------:R-:W-:-:S03]  /*1ff0*/  FMUL R34, R34, UR6 ;  /* 0x0000000622227c20 */ /* 0x000fc60008400000 */
[----:B------:R-:W4:Y:S01]  /*2000*/  LDS R8, [R24+0x3b8] ;  /* 0x0003b80018087984 */ /* 0x000f220000000800 */
[----:B------:R-:W-:Y:S01]  /*2010*/  FMUL R36, R33, UR6 ;  /* 0x0000000621247c20 */ /* 0x000fe20008400000 */
[----:B------:R-:W-:Y:S02]  /*2020*/  FMUL R13, R34, R11 ;  /* 0x0000000b220d7220 */ /* 0x000fe40000400000 */
[----:B------:R-:W4:Y:S02]  /*2030*/  LDS R32, [R24+0x334] ;  /* 0x0003340018207984 */ /* 0x000f240000000800 */
[----:B------:R-:W-:Y:S02]  /*2040*/  FFMA R45, R30, R13, R45 ;  /* 0x0000000d1e2d7223 */ /* 0x000fe4000000002d */
[----:B------:R-:W4:Y:S01]  /*2050*/  LDS R34, [R24+0x3bc] ;  /* 0x0003bc0018227984 */ /* 0x000f220000000800 */
[----:B------:R-:W-:-:S03]  /*2060*/  FMUL R13, R36, R9 ;  /* 0x00000009240d7220 */ /* 0x000fc60000400000 */
[----:B------:R-:W4:Y:S04]  /*2070*/  LDS R36, [R24+0x338] ;  /* 0x0003380018247984 */ /* 0x000f280000000800 */
[----:B------:R-:W4:Y:S01]  /*2080*/  LDS R38, [R24+0x3c0] ;  /* 0x0003c00018267984 */ /* 0x000f220000000800 */
[----:B------:R-:W-:Y:S01]  /*2090*/  FMUL R40, R40, UR6 ;  /* 0x0000000628287c20 */ /* 0x000fe20008400000 */
[----:B0-----:R-:W-:-:S03]  /*20a0*/  FMUL R35, R35, R14 ;  /* 0x0000000e23237220 */ /* 0x001fc60000400000 */
[----:B------:R-:W-:Y:S01]  /*20b0*/  FMUL R40, R40, R11 ;  /* 0x0000000b28287220 */ /* 0x000fe20000400000 */
[----:B-----5:R-:W-:-:S03]  /*20c0*/  FMUL R31, R31, R14 ;  /* 0x0000000e1f1f7220 */ /* 0x020fc60000400000 */
[----:B------:R-:W-:Y:S01]  /*20d0*/  FFMA R43, R30, R40, R43 ;  /* 0x000000281e2b7223 */ /* 0x000fe2000000002b */
[----:B------:R-:W-:Y:S01]  /*20e0*/  FMUL R40, R35, UR6 ;  /* 0x0000000623287c20 */ /* 0x000fe20008400000 */
[----:B------:R-:W-:Y:S01]  /*20f0*/  FMUL R31, R31, UR6 ;  /* 0x000000061f1f7c20 */ /* 0x000fe20008400000 */
[-C--:B-1----:R-:W-:Y:S02]  /*2100*/  FMUL R37, R37, R14.reuse ;  /* 0x0000000e25257220 */ /* 0x082fe40000400000 */
[----:B------:R-:W-:Y:S01]  /*2110*/  FMUL R40, R40, R9 ;  /* 0x0000000928287220 */ /* 0x000fe20000400000 */
[----:B--2---:R-:W-:Y:S01]  /*2120*/  FMUL R39, R39, R14 ;  /* 0x0000000e27277220 */ /* 0x004fe20000400000 */
[----:B------:R-:W-:Y:S02]  /*2130*/  FMUL R37, R37, UR6 ;  /* 0x0000000625257c20 */ /* 0x000fe40008400000 */
[----:B------:R-:W-:Y:S01]  /*2140*/  FFMA R45, R30, R40, R45 ;  /* 0x000000281e2d7223 */ /* 0x000fe2000000002d */
[----:B------:R-:W-:Y:S01]  /*2150*/  FMUL R40, R31, R10 ;  /* 0x0000000a1f287220 */ /* 0x000fe20000400000 */
[----:B---3--:R-:W-:Y:S01]  /*2160*/  FMUL R41, R41, R14 ;  /* 0x0000000e29297220 */ /* 0x008fe20000400000 */
[----:B----4-:R-:W-:Y:S01]  /*2170*/  FMUL R12, R12, R15 ;  /* 0x0000000f0c0c7220 */ /* 0x010fe20000400000 */
[C---:B------:R-:W-:Y:S01]  /*2180*/  FFMA R43, R30.reuse, R13, R43 ;  /* 0x0000000d1e2b7223 */ /* 0x040fe2000000002b */
[----:B------:R-:W-:Y:S01]  /*2190*/  FFMA R45, R30, R40, R45 ;  /* 0x000000281e2d7223 */ /* 0x000fe2000000002d */
[-C--:B------:R-:W-:Y:S01]  /*21a0*/  FMUL R8, R8, R15.reuse ;  /* 0x0000000f08087220 */ /* 0x080fe20000400000 */
[----:B------:R-:W-:Y:S01]  /*21b0*/  FMUL R37, R37, R10 ;  /* 0x0000000a25257220 */ /* 0x000fe20000400000 */
[----:B------:R-:W-:Y:S01]  /*21c0*/  FMUL R14, R39, UR6 ;  /* 0x00000006270e7c20 */ /* 0x000fe20008400000 */
[----:B------:R-:W-:Y:S01]  /*21d0*/  FMUL R40, R41, UR6 ;  /* 0x0000000629287c20 */ /* 0x000fe20008400000 */
[----:B------:R-:W-:Y:S01]  /*21e0*/  FMUL R12, R12, UR6 ;  /* 0x000000060c0c7c20 */ /* 0x000fe20008400000 */
[----:B------:R-:W-:Y:S01]  /*21f0*/  FMUL R8, R8, UR6 ;  /* 0x0000000608087c20 */ /* 0x000fe20008400000 */
[----:B------:R-:W-:Y:S01]  /*2200*/  FMUL R32, R32, R15 ;  /* 0x0000000f20207220 */ /* 0x000fe20000400000 */
[----:B------:R-:W-:Y:S01]  /*2210*/  FFMA R43, R30, R37, R43 ;  /* 0x000000251e2b7223 */ /* 0x000fe2000000002b */
[-C--:B------:R-:W-:Y:S01]  /*2220*/  FMUL R14, R14, R11.reuse ;  /* 0x0000000b0e0e7220 */ /* 0x080fe20000400000 */
[----:B------:R-:W-:Y:S01]  /*2230*/  FMUL R40, R40, R11 ;  /* 0x0000000b28287220 */ /* 0x000fe20000400000 */
[----:B------:R-:W-:Y:S01]  /*2240*/  FMUL R34, R34, R15 ;  /* 0x0000000f22227220 */ /* 0x000fe20000400000 */
[-C--:B------:R-:W-:Y:S01]  /*2250*/  FMUL R12, R12, R9.reuse ;  /* 0x000000090c0c7220 */ /* 0x080fe20000400000 */
[----:B------:R-:W-:Y:S01]  /*2260*/  FMUL R8, R8, R9 ;  /* 0x0000000908087220 */ /* 0x000fe20000400000 */
[----:B------:R-:W-:Y:S01]  /*2270*/  FMUL R9, R32, UR6 ;  /* 0x0000000620097c20 */ /* 0x000fe20008400000 */
[C---:B------:R-:W-:Y:S01]  /*2280*/  FFMA R43, R30.reuse, R14, R43 ;  /* 0x0000000e1e2b7223 */ /* 0x040fe2000000002b */
        /* <DEDUP_REMOVED lines=13> */
[----:B------:R-:W-:-:S03]  /*2360*/  FMUL R38, R38, R11 ;  /* 0x0000000b26267220 */ /* 0x000fc60000400000 */
[C---:B------:R-:W-:Y:S01]  /*2370*/  FFMA R34, R30.reuse, R36, R9 ;  /* 0x000000241e227223 */ /* 0x040fe20000000009 */
[----:B------:R-:W-:Y:S01]  /*2380*/  FFMA R40, R30, R38, R45 ;  /* 0x000000261e287223 */ /* 0x000fe2000000002d */
[----:B------:R-:W-:Y:S06]  /*2390*/  BRA.U UP1, `(.L_x_12) ;  /* 0xffffffe101707547 */ /* 0x000fec000b83ffff */
[----:B------:R-:W-:Y:S05]  /*23a0*/  BRA.U UP0, `(.L_x_13) ;  /* 0xffffffe100307547 */ /* 0x000fea000b83ffff */
[----:B------:R-:W0:Y:S01]  /*23b0*/  LDC.64 R4, c[0x0][0x3a8] ;  /* 0x0000ea00ff047b82 */ /* 0x000e220000000a00 */
[----:B------:R-:W-:-:S04]  /*23c0*/  MOV R7, UR14 ;  /* 0x0000000e00077c02 */ /* 0x000fc80008000f00 */
[----:B------:R-:W-:-:S04]  /*23d0*/  LEA R2, R7, R2, 0x6 ;  /* 0x0000000207027211 */ /* 0x000fc800078e30ff */
[----:B------:R-:W-:-:S05]  /*23e0*/  LEA R3, R3, R2, 0xa ;  /* 0x0000000203037211 */ /* 0x000fca00078e50ff */
[----:B0-----:R-:W-:-:S05]  /*23f0*/  IMAD.WIDE.U32 R2, R3, 0x4, R4 ;  /* 0x0000000403027825 */ /* 0x001fca00078e0004 */
[----:B------:R-:W-:Y:S04]  /*2400*/  STG.E desc[UR12][R2.64], R34 ;  /* 0x0000002202007986 */ /* 0x000fe8000c10190c */
[----:B------:R-:W-:Y:S01]  /*2410*/  STG.E desc[UR12][R2.64+0x80], R40 ;  /* 0x0000802802007986 */ /* 0x000fe2000c10190c */
[----:B------:R-:W-:Y:S05]  /*2420*/  EXIT ;  /* 0x000000000000794d */ /* 0x000fea0003800000 */
.L_x_14:
[----:B------:R-:W-:-:S00]  /*2430*/  BRA `(.L_x_14) ;  /* 0xfffffffc00fc7947 */ /* 0x000fc0000383ffff */
[----:B------:R-:W-:-:S00]  /*2440*/  NOP ;  /* 0x0000000000007918 */ /* 0x000fc00000000000 */
        /* <DEDUP_REMOVED lines=11> */
.L_x_15:


//--------------------- .nv.shared._Z24default_function_kernel0PKfS0_S0_S0_S0_Pf --------------------------
	.section	.nv.shared._Z24default_function_kernel0PKfS0_S0_S0_S0_Pf,"aw",@nobits
	.sectionflags	@""
	.align	4
.nv.shared._Z24default_function_kernel0PKfS0_S0_S0_S0_Pf:
	.zero		2208


//--------------------- .nv.shared.reserved.0     --------------------------
	.section	.nv.shared.reserved.0,"aw",@nobits
	.weak		__nv_reservedSMEM_offset_0_alias
	.size		__nv_reservedSMEM_offset_0_alias, 0, 64
	.other		__nv_reservedSMEM_offset_0_alias,@"STO_CUDA_RESERVED_SHARED STV_DEFAULT"
__nv_reservedSMEM_offset_0_alias:
	.zero		0
	.zero		64


//--------------------- .nv.constant0._Z24default_function_kernel0PKfS0_S0_S0_S0_Pf --------------------------
	.section	.nv.constant0._Z24default_function_kernel0PKfS0_S0_S0_S0_Pf,"a",@progbits
	.sectionflags	@""
	.align	4
.nv.constant0._Z24default_function_kernel0PKfS0_S0_S0_S0_Pf:
	.zero		944


//--------------------- SYMBOLS --------------------------

	.type		.nv.reservedSmem.offset0,@object
	.size		.nv.reservedSmem.offset0,0x4
	.type		.nv.reservedSmem.cap,@object
	.size		.nv.reservedSmem.cap,0x4
